//
// Generated by NVIDIA NVVM Compiler
//
// Compiler Build ID: CL-36424714
// Cuda compilation tools, release 13.0, V13.0.88
// Based on NVVM 20.0.0
//

.version 9.0
.target sm_100
.address_size 64

.extern .func  (.param .b64 func_retval0) malloc
(
	.param .b64 malloc_param_0
)
;

.func _Z26multiplyKernelKaratsubaRecPlPKlS1_j(
	.param .b64 _Z26multiplyKernelKaratsubaRecPlPKlS1_j_param_0,
	.param .b64 _Z26multiplyKernelKaratsubaRecPlPKlS1_j_param_1,
	.param .b64 _Z26multiplyKernelKaratsubaRecPlPKlS1_j_param_2,
	.param .b32 _Z26multiplyKernelKaratsubaRecPlPKlS1_j_param_3
)
{
	.reg .pred 	%p<12>;
	.reg .b32 	%r<36>;
	.reg .b64 	%rd<158>;

	ld.param.u32 	%r19, [_Z26multiplyKernelKaratsubaRecPlPKlS1_j_param_3];
	setp.gt.u32 	%p1, %r19, 1;
	@%p1 bra 	$L__BB0_2;
	ld.param.u64 	%rd141, [_Z26multiplyKernelKaratsubaRecPlPKlS1_j_param_2];
	ld.param.u64 	%rd137, [_Z26multiplyKernelKaratsubaRecPlPKlS1_j_param_1];
	ld.param.u64 	%rd133, [_Z26multiplyKernelKaratsubaRecPlPKlS1_j_param_0];
	ld.u64 	%rd128, [%rd137];
	ld.u64 	%rd129, [%rd141];
	mul.lo.s64 	%rd130, %rd129, %rd128;
	st.u64 	[%rd133], %rd130;
	bra.uni 	$L__BB0_16;
$L__BB0_2:
	ld.param.u64 	%rd138, [_Z26multiplyKernelKaratsubaRecPlPKlS1_j_param_2];
	ld.param.u64 	%rd134, [_Z26multiplyKernelKaratsubaRecPlPKlS1_j_param_1];
	shr.u32 	%r20, %r19, 31;
	add.s32 	%r21, %r19, %r20;
	shr.s32 	%r1, %r21, 1;
	mul.wide.s32 	%rd57, %r1, 8;
	{ // callseq 0, 0
	.param .b64 param0;
	st.param.b64 	[param0], %rd57;
	.param .b64 retval0;
	call.uni (retval0), 
	malloc, 
	(
	param0
	);
	ld.param.b64 	%rd58, [retval0];
	} // callseq 0
	{ // callseq 1, 0
	.param .b64 param0;
	st.param.b64 	[param0], %rd57;
	.param .b64 retval0;
	call.uni (retval0), 
	malloc, 
	(
	param0
	);
	ld.param.b64 	%rd59, [retval0];
	} // callseq 1
	{ // callseq 2, 0
	.param .b64 param0;
	st.param.b64 	[param0], %rd57;
	.param .b64 retval0;
	call.uni (retval0), 
	malloc, 
	(
	param0
	);
	ld.param.b64 	%rd60, [retval0];
	} // callseq 2
	{ // callseq 3, 0
	.param .b64 param0;
	st.param.b64 	[param0], %rd57;
	.param .b64 retval0;
	call.uni (retval0), 
	malloc, 
	(
	param0
	);
	ld.param.b64 	%rd61, [retval0];
	} // callseq 3
	{ // callseq 4, 0
	.param .b64 param0;
	st.param.b64 	[param0], %rd57;
	.param .b64 retval0;
	call.uni (retval0), 
	malloc, 
	(
	param0
	);
	ld.param.b64 	%rd62, [retval0];
	} // callseq 4
	add.s64 	%rd63, %rd134, %rd57;
	add.s64 	%rd64, %rd138, %rd57;
	{ // callseq 5, 0
	.param .b64 param0;
	st.param.b64 	[param0], %rd59;
	.param .b64 param1;
	st.param.b64 	[param1], %rd134;
	.param .b64 param2;
	st.param.b64 	[param2], %rd138;
	.param .b32 param3;
	st.param.b32 	[param3], %r1;
	call.uni 
	_Z26multiplyKernelKaratsubaRecPlPKlS1_j, 
	(
	param0, 
	param1, 
	param2, 
	param3
	);
	} // callseq 5
	sub.s32 	%r22, %r19, %r1;
	{ // callseq 6, 0
	.param .b64 param0;
	st.param.b64 	[param0], %rd61;
	.param .b64 param1;
	st.param.b64 	[param1], %rd63;
	.param .b64 param2;
	st.param.b64 	[param2], %rd64;
	.param .b32 param3;
	st.param.b32 	[param3], %r22;
	call.uni 
	_Z26multiplyKernelKaratsubaRecPlPKlS1_j, 
	(
	param0, 
	param1, 
	param2, 
	param3
	);
	} // callseq 6
	setp.lt.s32 	%p2, %r19, 2;
	@%p2 bra 	$L__BB0_9;
	add.s32 	%r24, %r1, -1;
	setp.lt.u32 	%p3, %r24, 3;
	mov.b32 	%r31, 0;
	@%p3 bra 	$L__BB0_6;
	ld.param.u64 	%rd139, [_Z26multiplyKernelKaratsubaRecPlPKlS1_j_param_2];
	ld.param.u64 	%rd135, [_Z26multiplyKernelKaratsubaRecPlPKlS1_j_param_1];
	and.b32  	%r31, %r1, 1073741820;
	neg.s32 	%r30, %r31;
	add.s64 	%rd145, %rd135, 16;
	add.s64 	%rd144, %rd58, 16;
	add.s64 	%rd143, %rd60, 16;
	add.s64 	%rd142, %rd139, 24;
$L__BB0_5:
	ld.u64 	%rd65, [%rd145+-16];
	mul.wide.s32 	%rd66, %r1, 8;
	add.s64 	%rd67, %rd145, %rd66;
	ld.u64 	%rd68, [%rd67+-16];
	add.s64 	%rd69, %rd68, %rd65;
	st.u64 	[%rd144+-16], %rd69;
	ld.u64 	%rd70, [%rd142+-24];
	add.s64 	%rd71, %rd142, %rd66;
	ld.u64 	%rd72, [%rd71+-24];
	add.s64 	%rd73, %rd72, %rd70;
	st.u64 	[%rd143+-16], %rd73;
	ld.u64 	%rd74, [%rd145+-8];
	ld.u64 	%rd75, [%rd67+-8];
	add.s64 	%rd76, %rd75, %rd74;
	st.u64 	[%rd144+-8], %rd76;
	ld.u64 	%rd77, [%rd142+-16];
	ld.u64 	%rd78, [%rd71+-16];
	add.s64 	%rd79, %rd78, %rd77;
	st.u64 	[%rd143+-8], %rd79;
	ld.u64 	%rd80, [%rd145];
	ld.u64 	%rd81, [%rd67];
	add.s64 	%rd82, %rd81, %rd80;
	st.u64 	[%rd144], %rd82;
	ld.u64 	%rd83, [%rd142+-8];
	ld.u64 	%rd84, [%rd71+-8];
	add.s64 	%rd85, %rd84, %rd83;
	st.u64 	[%rd143], %rd85;
	ld.u64 	%rd86, [%rd145+8];
	ld.u64 	%rd87, [%rd67+8];
	add.s64 	%rd88, %rd87, %rd86;
	st.u64 	[%rd144+8], %rd88;
	ld.u64 	%rd89, [%rd142];
	ld.u64 	%rd90, [%rd71];
	add.s64 	%rd91, %rd90, %rd89;
	st.u64 	[%rd143+8], %rd91;
	add.s32 	%r30, %r30, 4;
	add.s64 	%rd145, %rd145, 32;
	add.s64 	%rd144, %rd144, 32;
	add.s64 	%rd143, %rd143, 32;
	add.s64 	%rd142, %rd142, 32;
	setp.ne.s32 	%p4, %r30, 0;
	@%p4 bra 	$L__BB0_5;
$L__BB0_6:
	and.b32  	%r26, %r1, 3;
	setp.eq.s32 	%p5, %r26, 0;
	@%p5 bra 	$L__BB0_9;
	ld.param.u64 	%rd140, [_Z26multiplyKernelKaratsubaRecPlPKlS1_j_param_2];
	ld.param.u64 	%rd136, [_Z26multiplyKernelKaratsubaRecPlPKlS1_j_param_1];
	mul.wide.u32 	%rd92, %r31, 8;
	add.s64 	%rd149, %rd60, %rd92;
	add.s64 	%rd148, %rd140, %rd92;
	add.s64 	%rd147, %rd58, %rd92;
	add.s64 	%rd146, %rd136, %rd92;
	neg.s32 	%r32, %r26;
$L__BB0_8:
	.pragma "nounroll";
	ld.u64 	%rd93, [%rd146];
	mul.wide.s32 	%rd94, %r1, 8;
	add.s64 	%rd95, %rd146, %rd94;
	ld.u64 	%rd96, [%rd95];
	add.s64 	%rd97, %rd96, %rd93;
	st.u64 	[%rd147], %rd97;
	ld.u64 	%rd98, [%rd148];
	add.s64 	%rd99, %rd148, %rd94;
	ld.u64 	%rd100, [%rd99];
	add.s64 	%rd101, %rd100, %rd98;
	st.u64 	[%rd149], %rd101;
	add.s64 	%rd149, %rd149, 8;
	add.s64 	%rd148, %rd148, 8;
	add.s64 	%rd147, %rd147, 8;
	add.s64 	%rd146, %rd146, 8;
	add.s32 	%r32, %r32, 1;
	setp.ne.s32 	%p6, %r32, 0;
	@%p6 bra 	$L__BB0_8;
$L__BB0_9:
	setp.lt.s32 	%p7, %r19, 2;
	{ // callseq 7, 0
	.param .b64 param0;
	st.param.b64 	[param0], %rd62;
	.param .b64 param1;
	st.param.b64 	[param1], %rd58;
	.param .b64 param2;
	st.param.b64 	[param2], %rd60;
	.param .b32 param3;
	st.param.b32 	[param3], %r1;
	call.uni 
	_Z26multiplyKernelKaratsubaRecPlPKlS1_j, 
	(
	param0, 
	param1, 
	param2, 
	param3
	);
	} // callseq 7
	@%p7 bra 	$L__BB0_16;
	add.s32 	%r29, %r1, -1;
	and.b32  	%r10, %r1, 3;
	setp.lt.u32 	%p8, %r29, 3;
	mov.b32 	%r34, 0;
	@%p8 bra 	$L__BB0_13;
	ld.param.u64 	%rd131, [_Z26multiplyKernelKaratsubaRecPlPKlS1_j_param_0];
	and.b32  	%r34, %r1, 1073741820;
	neg.s32 	%r33, %r34;
	add.s64 	%rd153, %rd62, 16;
	add.s64 	%rd152, %rd59, 16;
	add.s64 	%rd151, %rd61, 16;
	add.s64 	%rd150, %rd131, 16;
$L__BB0_12:
	ld.u64 	%rd102, [%rd153+-16];
	ld.u64 	%rd103, [%rd152+-16];
	ld.u64 	%rd104, [%rd151+-16];
	add.s64 	%rd105, %rd103, %rd104;
	sub.s64 	%rd106, %rd102, %rd105;
	st.u64 	[%rd150+-16], %rd106;
	ld.u64 	%rd107, [%rd153+-8];
	ld.u64 	%rd108, [%rd152+-8];
	ld.u64 	%rd109, [%rd151+-8];
	add.s64 	%rd110, %rd108, %rd109;
	sub.s64 	%rd111, %rd107, %rd110;
	st.u64 	[%rd150+-8], %rd111;
	ld.u64 	%rd112, [%rd153];
	ld.u64 	%rd113, [%rd152];
	ld.u64 	%rd114, [%rd151];
	add.s64 	%rd115, %rd113, %rd114;
	sub.s64 	%rd116, %rd112, %rd115;
	st.u64 	[%rd150], %rd116;
	ld.u64 	%rd117, [%rd153+8];
	ld.u64 	%rd118, [%rd152+8];
	ld.u64 	%rd119, [%rd151+8];
	add.s64 	%rd120, %rd118, %rd119;
	sub.s64 	%rd121, %rd117, %rd120;
	st.u64 	[%rd150+8], %rd121;
	add.s32 	%r33, %r33, 4;
	add.s64 	%rd153, %rd153, 32;
	add.s64 	%rd152, %rd152, 32;
	add.s64 	%rd151, %rd151, 32;
	add.s64 	%rd150, %rd150, 32;
	setp.ne.s32 	%p9, %r33, 0;
	@%p9 bra 	$L__BB0_12;
$L__BB0_13:
	setp.eq.s32 	%p10, %r10, 0;
	@%p10 bra 	$L__BB0_16;
	ld.param.u64 	%rd132, [_Z26multiplyKernelKaratsubaRecPlPKlS1_j_param_0];
	mul.wide.u32 	%rd122, %r34, 8;
	add.s64 	%rd157, %rd132, %rd122;
	add.s64 	%rd156, %rd61, %rd122;
	add.s64 	%rd155, %rd59, %rd122;
	add.s64 	%rd154, %rd62, %rd122;
	neg.s32 	%r35, %r10;
$L__BB0_15:
	.pragma "nounroll";
	ld.u64 	%rd123, [%rd154];
	ld.u64 	%rd124, [%rd155];
	ld.u64 	%rd125, [%rd156];
	add.s64 	%rd126, %rd124, %rd125;
	sub.s64 	%rd127, %rd123, %rd126;
	st.u64 	[%rd157], %rd127;
	add.s64 	%rd157, %rd157, 8;
	add.s64 	%rd156, %rd156, 8;
	add.s64 	%rd155, %rd155, 8;
	add.s64 	%rd154, %rd154, 8;
	add.s32 	%r35, %r35, 1;
	setp.ne.s32 	%p11, %r35, 0;
	@%p11 bra 	$L__BB0_15;
$L__BB0_16:
	ret;

}
	// .globl	_Z23multiplyKernelKaratsubaPlPKlS1_j
.visible .entry _Z23multiplyKernelKaratsubaPlPKlS1_j(
	.param .u64 .ptr .align 1 _Z23multiplyKernelKaratsubaPlPKlS1_j_param_0,
	.param .u64 .ptr .align 1 _Z23multiplyKernelKaratsubaPlPKlS1_j_param_1,
	.param .u64 .ptr .align 1 _Z23multiplyKernelKaratsubaPlPKlS1_j_param_2,
	.param .u32 _Z23multiplyKernelKaratsubaPlPKlS1_j_param_3
)
{
	.reg .b32 	%r<2>;
	.reg .b64 	%rd<4>;

	ld.param.u64 	%rd1, [_Z23multiplyKernelKaratsubaPlPKlS1_j_param_0];
	ld.param.u64 	%rd2, [_Z23multiplyKernelKaratsubaPlPKlS1_j_param_1];
	ld.param.u64 	%rd3, [_Z23multiplyKernelKaratsubaPlPKlS1_j_param_2];
	ld.param.u32 	%r1, [_Z23multiplyKernelKaratsubaPlPKlS1_j_param_3];
	{ // callseq 8, 0
	.param .b64 param0;
	st.param.b64 	[param0], %rd1;
	.param .b64 param1;
	st.param.b64 	[param1], %rd2;
	.param .b64 param2;
	st.param.b64 	[param2], %rd3;
	.param .b32 param3;
	st.param.b32 	[param3], %r1;
	call.uni 
	_Z26multiplyKernelKaratsubaRecPlPKlS1_j, 
	(
	param0, 
	param1, 
	param2, 
	param3
	);
	} // callseq 8
	ret;

}
	// .globl	_Z14multiplyKernelPlPKlS1_j
.visible .entry _Z14multiplyKernelPlPKlS1_j(
	.param .u64 .ptr .align 1 _Z14multiplyKernelPlPKlS1_j_param_0,
	.param .u64 .ptr .align 1 _Z14multiplyKernelPlPKlS1_j_param_1,
	.param .u64 .ptr .align 1 _Z14multiplyKernelPlPKlS1_j_param_2,
	.param .u32 _Z14multiplyKernelPlPKlS1_j_param_3
)
{
	.reg .pred 	%p<26>;
	.reg .b32 	%r<41>;
	.reg .b64 	%rd<106>;

	ld.param.u64 	%rd44, [_Z14multiplyKernelPlPKlS1_j_param_0];
	ld.param.u64 	%rd43, [_Z14multiplyKernelPlPKlS1_j_param_1];
	ld.param.u64 	%rd45, [_Z14multiplyKernelPlPKlS1_j_param_2];
	ld.param.u32 	%r19, [_Z14multiplyKernelPlPKlS1_j_param_3];
	cvta.to.global.u64 	%rd1, %rd45;
	cvta.to.global.u64 	%rd46, %rd44;
	mov.u32 	%r1, %tid.x;
	mul.wide.u32 	%rd47, %r1, 8;
	add.s64 	%rd2, %rd46, %rd47;
	mov.b64 	%rd48, 0;
	st.global.u64 	[%rd2], %rd48;
	setp.eq.s32 	%p1, %r19, 0;
	@%p1 bra 	$L__BB2_42;
	and.b32  	%r2, %r19, 7;
	add.s32 	%r3, %r2, -1;
	and.b32  	%r4, %r19, 3;
	and.b32  	%r5, %r19, -8;
	and.b32  	%r6, %r19, 1;
	cvta.to.global.u64 	%rd3, %rd43;
	mov.b32 	%r36, 0;
	mov.b64 	%rd88, 0;
$L__BB2_2:
	setp.lt.u32 	%p2, %r19, 8;
	mul.wide.u32 	%rd50, %r36, 8;
	add.s64 	%rd5, %rd3, %rd50;
	mov.b32 	%r39, 0;
	@%p2 bra 	$L__BB2_21;
	mov.b32 	%r37, 0;
$L__BB2_4:
	.pragma "nounroll";
	add.s32 	%r9, %r37, %r36;
	setp.ne.s32 	%p3, %r9, %r1;
	mul.wide.u32 	%rd51, %r37, 8;
	add.s64 	%rd7, %rd1, %rd51;
	@%p3 bra 	$L__BB2_6;
	ld.global.u64 	%rd52, [%rd5];
	ld.global.u64 	%rd53, [%rd7];
	mad.lo.s64 	%rd88, %rd53, %rd52, %rd88;
	st.global.u64 	[%rd2], %rd88;
$L__BB2_6:
	add.s32 	%r23, %r9, 1;
	setp.ne.s32 	%p4, %r23, %r1;
	@%p4 bra 	$L__BB2_8;
	ld.global.u64 	%rd54, [%rd5];
	ld.global.u64 	%rd55, [%rd7+8];
	mad.lo.s64 	%rd88, %rd55, %rd54, %rd88;
	st.global.u64 	[%rd2], %rd88;
$L__BB2_8:
	add.s32 	%r24, %r9, 2;
	setp.ne.s32 	%p5, %r24, %r1;
	@%p5 bra 	$L__BB2_10;
	ld.global.u64 	%rd56, [%rd5];
	ld.global.u64 	%rd57, [%rd7+16];
	mad.lo.s64 	%rd88, %rd57, %rd56, %rd88;
	st.global.u64 	[%rd2], %rd88;
$L__BB2_10:
	add.s32 	%r25, %r9, 3;
	setp.ne.s32 	%p6, %r25, %r1;
	@%p6 bra 	$L__BB2_12;
	ld.global.u64 	%rd58, [%rd5];
	ld.global.u64 	%rd59, [%rd7+24];
	mad.lo.s64 	%rd88, %rd59, %rd58, %rd88;
	st.global.u64 	[%rd2], %rd88;
$L__BB2_12:
	add.s32 	%r26, %r9, 4;
	setp.ne.s32 	%p7, %r26, %r1;
	@%p7 bra 	$L__BB2_14;
	ld.global.u64 	%rd60, [%rd5];
	ld.global.u64 	%rd61, [%rd7+32];
	mad.lo.s64 	%rd88, %rd61, %rd60, %rd88;
	st.global.u64 	[%rd2], %rd88;
$L__BB2_14:
	add.s32 	%r27, %r9, 5;
	setp.ne.s32 	%p8, %r27, %r1;
	@%p8 bra 	$L__BB2_16;
	ld.global.u64 	%rd62, [%rd5];
	ld.global.u64 	%rd63, [%rd7+40];
	mad.lo.s64 	%rd88, %rd63, %rd62, %rd88;
	st.global.u64 	[%rd2], %rd88;
$L__BB2_16:
	add.s32 	%r28, %r9, 6;
	setp.ne.s32 	%p9, %r28, %r1;
	@%p9 bra 	$L__BB2_18;
	ld.global.u64 	%rd64, [%rd5];
	ld.global.u64 	%rd65, [%rd7+48];
	mad.lo.s64 	%rd88, %rd65, %rd64, %rd88;
	st.global.u64 	[%rd2], %rd88;
$L__BB2_18:
	add.s32 	%r29, %r9, 7;
	setp.ne.s32 	%p10, %r29, %r1;
	@%p10 bra 	$L__BB2_20;
	ld.global.u64 	%rd66, [%rd5];
	ld.global.u64 	%rd67, [%rd7+56];
	mad.lo.s64 	%rd88, %rd67, %rd66, %rd88;
	st.global.u64 	[%rd2], %rd88;
$L__BB2_20:
	add.s32 	%r37, %r37, 8;
	setp.ne.s32 	%p11, %r37, %r5;
	mov.u32 	%r39, %r5;
	@%p11 bra 	$L__BB2_4;
$L__BB2_21:
	setp.eq.s32 	%p12, %r2, 0;
	@%p12 bra 	$L__BB2_41;
	setp.lt.u32 	%p13, %r3, 3;
	@%p13 bra 	$L__BB2_32;
	add.s32 	%r12, %r39, %r36;
	setp.ne.s32 	%p14, %r12, %r1;
	mul.wide.u32 	%rd68, %r39, 8;
	add.s64 	%rd25, %rd1, %rd68;
	@%p14 bra 	$L__BB2_25;
	ld.global.u64 	%rd69, [%rd5];
	ld.global.u64 	%rd70, [%rd25];
	mad.lo.s64 	%rd88, %rd70, %rd69, %rd88;
	st.global.u64 	[%rd2], %rd88;
$L__BB2_25:
	add.s32 	%r30, %r12, 1;
	setp.ne.s32 	%p15, %r30, %r1;
	@%p15 bra 	$L__BB2_27;
	ld.global.u64 	%rd71, [%rd5];
	ld.global.u64 	%rd72, [%rd25+8];
	mad.lo.s64 	%rd88, %rd72, %rd71, %rd88;
	st.global.u64 	[%rd2], %rd88;
$L__BB2_27:
	add.s32 	%r31, %r12, 2;
	setp.ne.s32 	%p16, %r31, %r1;
	@%p16 bra 	$L__BB2_29;
	ld.global.u64 	%rd73, [%rd5];
	ld.global.u64 	%rd74, [%rd25+16];
	mad.lo.s64 	%rd88, %rd74, %rd73, %rd88;
	st.global.u64 	[%rd2], %rd88;
$L__BB2_29:
	add.s32 	%r32, %r12, 3;
	setp.ne.s32 	%p17, %r32, %r1;
	@%p17 bra 	$L__BB2_31;
	ld.global.u64 	%rd75, [%rd5];
	ld.global.u64 	%rd76, [%rd25+24];
	mad.lo.s64 	%rd88, %rd76, %rd75, %rd88;
	st.global.u64 	[%rd2], %rd88;
$L__BB2_31:
	add.s32 	%r39, %r39, 4;
$L__BB2_32:
	setp.eq.s32 	%p18, %r4, 0;
	@%p18 bra 	$L__BB2_41;
	setp.eq.s32 	%p19, %r4, 1;
	@%p19 bra 	$L__BB2_39;
	add.s32 	%r15, %r39, %r36;
	setp.ne.s32 	%p20, %r15, %r1;
	mul.wide.u32 	%rd77, %r39, 8;
	add.s64 	%rd35, %rd1, %rd77;
	@%p20 bra 	$L__BB2_36;
	ld.global.u64 	%rd78, [%rd5];
	ld.global.u64 	%rd79, [%rd35];
	mad.lo.s64 	%rd88, %rd79, %rd78, %rd88;
	st.global.u64 	[%rd2], %rd88;
$L__BB2_36:
	add.s32 	%r33, %r15, 1;
	setp.ne.s32 	%p21, %r33, %r1;
	@%p21 bra 	$L__BB2_38;
	ld.global.u64 	%rd80, [%rd5];
	ld.global.u64 	%rd81, [%rd35+8];
	mad.lo.s64 	%rd88, %rd81, %rd80, %rd88;
	st.global.u64 	[%rd2], %rd88;
$L__BB2_38:
	add.s32 	%r39, %r39, 2;
$L__BB2_39:
	setp.eq.s32 	%p22, %r6, 0;
	add.s32 	%r34, %r39, %r36;
	setp.ne.s32 	%p23, %r34, %r1;
	or.pred  	%p24, %p22, %p23;
	@%p24 bra 	$L__BB2_41;
	ld.global.u64 	%rd82, [%rd5];
	mul.wide.u32 	%rd83, %r39, 8;
	add.s64 	%rd84, %rd1, %rd83;
	ld.global.u64 	%rd85, [%rd84];
	mad.lo.s64 	%rd88, %rd85, %rd82, %rd88;
	st.global.u64 	[%rd2], %rd88;
$L__BB2_41:
	add.s32 	%r36, %r36, 1;
	setp.ne.s32 	%p25, %r36, %r19;
	@%p25 bra 	$L__BB2_2;
$L__BB2_42:
	ret;

}


// ===== COMPILED SASS (sm_100) =====

	.target	sm_100

	.elftype	@"ET_EXEC"


//--------------------- .note.nv.tkinfo           --------------------------
	.section	.note.nv.tkinfo,"",@"SHT_NOTE"
	.sectionflags	@"SHF_NOTE_NV_TKINFO"
	.tkinfo
        /*0018*/ 	.word	0x00000002
        /*0030*/ 	.string	""
        /*0030*/ 	.string	"ptxas"
        /*0030*/ 	.string	"Cuda compilation tools, release 13.0, V13.0.88"
        /*0030*/ 	.string	"Build cuda_13.0.r13.0/compiler.36424714_0"
        /*0030*/ 	.string	"-arch sm_100 -m 64 "



//--------------------- .note.nv.cuinfo           --------------------------
	.section	.note.nv.cuinfo,"",@"SHT_NOTE"
	.sectionflags	@"SHF_NOTE_NV_CUINFO"
        /*0018*/ 	.short	0x0002
        /*001a*/ 	.short	0x0064
        /*001c*/ 	.short	0x0082
	.zero		2


//--------------------- .nv.info                  --------------------------
	.section	.nv.info,"",@"SHT_CUDA_INFO"
	.align	4


	//----- nvinfo : EIATTR_REGCOUNT
	.align		4
        /*0000*/ 	.byte	0x04, 0x2f
        /*0002*/ 	.short	(.L_1 - .L_0)
	.align		4
.L_0:
        /*0004*/ 	.word	index@(_Z23multiplyKernelKaratsubaPlPKlS1_j)
        /*0008*/ 	.word	0x00000032


	//----- nvinfo : EIATTR_FRAME_SIZE
	.align		4
.L_1:
        /*000c*/ 	.byte	0x04, 0x11
        /*000e*/ 	.short	(.L_3 - .L_2)
	.align		4
.L_2:
        /*0010*/ 	.word	index@($_Z23multiplyKernelKaratsubaPlPKlS1_j$_Z26multiplyKernelKaratsubaRecPlPKlS1_j)
        /*0014*/ 	.word	0x00000000


	//----- nvinfo : EIATTR_FRAME_SIZE
	.align		4
.L_3:
        /*0018*/ 	.byte	0x04, 0x11
        /*001a*/ 	.short	(.L_5 - .L_4)
	.align		4
.L_4:
        /*001c*/ 	.word	index@(_Z23multiplyKernelKaratsubaPlPKlS1_j)
        /*0020*/ 	.word	0x00000000


	//----- nvinfo : EIATTR_REGCOUNT
	.align		4
.L_5:
        /*0024*/ 	.byte	0x04, 0x2f
        /*0026*/ 	.short	(.L_7 - .L_6)
	.align		4
.L_6:
        /*0028*/ 	.word	index@(_Z14multiplyKernelPlPKlS1_j)
        /*002c*/ 	.word	0x0000001a


	//----- nvinfo : EIATTR_FRAME_SIZE
	.align		4
.L_7:
        /*0030*/ 	.byte	0x04, 0x11
        /*0032*/ 	.short	(.L_9 - .L_8)
	.align		4
.L_8:
        /*0034*/ 	.word	index@(_Z14multiplyKernelPlPKlS1_j)
        /*0038*/ 	.word	0x00000000


	//----- nvinfo : EIATTR_MIN_STACK_SIZE
	.align		4
.L_9:
        /*003c*/ 	.byte	0x04, 0x12
        /*003e*/ 	.short	(.L_11 - .L_10)
	.align		4
.L_10:
        /*0040*/ 	.word	index@(_Z14multiplyKernelPlPKlS1_j)
        /*0044*/ 	.word	0x00000000


	//----- nvinfo : EIATTR_MIN_STACK_SIZE
	.align		4
.L_11:
        /*0048*/ 	.byte	0x04, 0x12
        /*004a*/ 	.short	(.L_13 - .L_12)
	.align		4
.L_12:
        /*004c*/ 	.word	index@(_Z23multiplyKernelKaratsubaPlPKlS1_j)
        /*0050*/ 	.word	0x00000000
.L_13:


//--------------------- .nv.compat                --------------------------
	.section	.nv.compat,"",@"SHT_CUDA_COMPAT_INFO"
	.align	4
        /*0000*/ 	.byte	0x02, 0x09, 0x00, 0x00, 0x02, 0x02, 0x01, 0x00, 0x02, 0x05, 0x05, 0x00, 0x03, 0x07, 0x01, 0x01
        /*0010*/ 	.byte	0x02, 0x03, 0x00, 0x00, 0x02, 0x06, 0x01, 0x00, 0x04, 0x0b, 0x08, 0x00, 0x09, 0x00, 0x00, 0x00
        /*0020*/ 	.byte	0x00, 0x00, 0x00, 0x00


//--------------------- .nv.info._Z14multiplyKernelPlPKlS1_j --------------------------
	.section	.nv.info._Z14multiplyKernelPlPKlS1_j,"",@"SHT_CUDA_INFO"
	.sectionflags	@""
	.align	4


	//----- nvinfo : EIATTR_CUDA_API_VERSION
	.align		4
        /*0000*/ 	.byte	0x04, 0x37
        /*0002*/ 	.short	(.L_15 - .L_14)
.L_14:
        /*0004*/ 	.word	0x00000082


	//----- nvinfo : EIATTR_KPARAM_INFO
	.align		4
.L_15:
        /*0008*/ 	.byte	0x04, 0x17
        /*000a*/ 	.short	(.L_17 - .L_16)
.L_16:
        /*000c*/ 	.word	0x00000000
        /*0010*/ 	.short	0x0003
        /*0012*/ 	.short	0x0018
        /*0014*/ 	.byte	0x00, 0xf0, 0x11, 0x00


	//----- nvinfo : EIATTR_KPARAM_INFO
	.align		4
.L_17:
        /*0018*/ 	.byte	0x04, 0x17
        /*001a*/ 	.short	(.L_19 - .L_18)
.L_18:
        /*001c*/ 	.word	0x00000000
        /*0020*/ 	.short	0x0002
        /*0022*/ 	.short	0x0010
        /*0024*/ 	.byte	0x00, 0xf5, 0x21, 0x00


	//----- nvinfo : EIATTR_KPARAM_INFO
	.align		4
.L_19:
        /*0028*/ 	.byte	0x04, 0x17
        /*002a*/ 	.short	(.L_21 - .L_20)
.L_20:
        /*002c*/ 	.word	0x00000000
        /*0030*/ 	.short	0x0001
        /*0032*/ 	.short	0x0008
        /*0034*/ 	.byte	0x00, 0xf5, 0x21, 0x00


	//----- nvinfo : EIATTR_KPARAM_INFO
	.align		4
.L_21:
        /*0038*/ 	.byte	0x04, 0x17
        /*003a*/ 	.short	(.L_23 - .L_22)
.L_22:
        /*003c*/ 	.word	0x00000000
        /*0040*/ 	.short	0x0000
        /*0042*/ 	.short	0x0000
        /*0044*/ 	.byte	0x00, 0xf5, 0x21, 0x00


	//----- nvinfo : EIATTR_SPARSE_MMA_MASK
	.align		4
.L_23:
        /*0048*/ 	.byte	0x03, 0x50
        /*004a*/ 	.short	0x0000


	//----- nvinfo : EIATTR_MAXREG_COUNT
	.align		4
        /*004c*/ 	.byte	0x03, 0x1b
        /*004e*/ 	.short	0x00ff


	//----- nvinfo : EIATTR_MERCURY_ISA_VERSION
	.align		4
        /*0050*/ 	.byte	0x03, 0x5f
        /*0052*/ 	.short	0x0101


	//----- nvinfo : EIATTR_VRC_CTA_INIT_COUNT
	.align		4
        /*0054*/ 	.byte	0x02, 0x4a
	.zero		1
	.zero		1


	//----- nvinfo : EIATTR_EXIT_INSTR_OFFSETS
	.align		4
        /*0058*/ 	.byte	0x04, 0x1c
        /*005a*/ 	.short	(.L_25 - .L_24)


	//   ....[0]....
.L_24:
        /*005c*/ 	.word	0x00000080


	//   ....[1]....
        /*0060*/ 	.word	0x00001050


	//----- nvinfo : EIATTR_CRS_STACK_SIZE
	.align		4
.L_25:
        /*0064*/ 	.byte	0x04, 0x1e
        /*0066*/ 	.short	(.L_27 - .L_26)
.L_26:
        /*0068*/ 	.word	0x00000000


	//----- nvinfo : EIATTR_CBANK_PARAM_SIZE
	.align		4
.L_27:
        /*006c*/ 	.byte	0x03, 0x19
        /*006e*/ 	.short	0x001c


	//----- nvinfo : EIATTR_PARAM_CBANK
	.align		4
        /*0070*/ 	.byte	0x04, 0x0a
        /*0072*/ 	.short	(.L_29 - .L_28)
	.align		4
.L_28:
        /*0074*/ 	.word	index@(.nv.constant0._Z14multiplyKernelPlPKlS1_j)
        /*0078*/ 	.short	0x0380
        /*007a*/ 	.short	0x001c


	//----- nvinfo : EIATTR_SW_WAR
	.align		4
.L_29:
        /*007c*/ 	.byte	0x04, 0x36
        /*007e*/ 	.short	(.L_31 - .L_30)
.L_30:
        /*0080*/ 	.word	0x00000008
.L_31:


//--------------------- .nv.info._Z23multiplyKernelKaratsubaPlPKlS1_j --------------------------
	.section	.nv.info._Z23multiplyKernelKaratsubaPlPKlS1_j,"",@"SHT_CUDA_INFO"
	.sectionflags	@""
	.align	4


	//----- nvinfo : EIATTR_CUDA_API_VERSION
	.align		4
        /*0000*/ 	.byte	0x04, 0x37
        /*0002*/ 	.short	(.L_33 - .L_32)
.L_32:
        /*0004*/ 	.word	0x00000082


	//----- nvinfo : EIATTR_KPARAM_INFO
	.align		4
.L_33:
        /*0008*/ 	.byte	0x04, 0x17
        /*000a*/ 	.short	(.L_35 - .L_34)
.L_34:
        /*000c*/ 	.word	0x00000000
        /*0010*/ 	.short	0x0003
        /*0012*/ 	.short	0x0018
        /*0014*/ 	.byte	0x00, 0xf0, 0x11, 0x00


	//----- nvinfo : EIATTR_KPARAM_INFO
	.align		4
.L_35:
        /*0018*/ 	.byte	0x04, 0x17
        /*001a*/ 	.short	(.L_37 - .L_36)
.L_36:
        /*001c*/ 	.word	0x00000000
        /*0020*/ 	.short	0x0002
        /*0022*/ 	.short	0x0010
        /*0024*/ 	.byte	0x00, 0xf5, 0x21, 0x00


	//----- nvinfo : EIATTR_KPARAM_INFO
	.align		4
.L_37:
        /*0028*/ 	.byte	0x04, 0x17
        /*002a*/ 	.short	(.L_39 - .L_38)
.L_38:
        /*002c*/ 	.word	0x00000000
        /*0030*/ 	.short	0x0001
        /*0032*/ 	.short	0x0008
        /*0034*/ 	.byte	0x00, 0xf5, 0x21, 0x00


	//----- nvinfo : EIATTR_KPARAM_INFO
	.align		4
.L_39:
        /*0038*/ 	.byte	0x04, 0x17
        /*003a*/ 	.short	(.L_41 - .L_40)
.L_40:
        /*003c*/ 	.word	0x00000000
        /*0040*/ 	.short	0x0000
        /*0042*/ 	.short	0x0000
        /*0044*/ 	.byte	0x00, 0xf5, 0x21, 0x00


	//----- nvinfo : EIATTR_SPARSE_MMA_MASK
	.align		4
.L_41:
        /*0048*/ 	.byte	0x03, 0x50
        /*004a*/ 	.short	0x0000


	//----- nvinfo : EIATTR_MAXREG_COUNT
	.align		4
        /*004c*/ 	.byte	0x03, 0x1b
        /*004e*/ 	.short	0x00ff


	//----- nvinfo : EIATTR_EXTERNS
	.align		4
        /*0050*/ 	.byte	0x04, 0x0f
        /*0052*/ 	.short	(.L_43 - .L_42)


	//   ....[0]....
	.align		4
.L_42:
        /*0054*/ 	.word	index@(malloc)


	//----- nvinfo : EIATTR_MERCURY_ISA_VERSION
	.align		4
.L_43:
        /*0058*/ 	.byte	0x03, 0x5f
        /*005a*/ 	.short	0x0101


	//----- nvinfo : EIATTR_VRC_CTA_INIT_COUNT
	.align		4
        /*005c*/ 	.byte	0x02, 0x4a
	.zero		1
	.zero		1


	//----- nvinfo : EIATTR_SYSCALL_OFFSETS
	.align		4
        /*0060*/ 	.byte	0x04, 0x46
        /*0062*/ 	.short	(.L_45 - .L_44)


	//   ....[0]....
.L_44:
        /*0064*/ 	.word	0x000004a0


	//   ....[1]....
        /*0068*/ 	.word	0x00000510


	//   ....[2]....
        /*006c*/ 	.word	0x00000580


	//   ....[3]....
        /*0070*/ 	.word	0x000005f0


	//   ....[4]....
        /*0074*/ 	.word	0x00000660


	//----- nvinfo : EIATTR_EXIT_INSTR_OFFSETS
	.align		4
.L_45:
        /*0078*/ 	.byte	0x04, 0x1c
        /*007a*/ 	.short	(.L_47 - .L_46)


	//   ....[0]....
.L_46:
        /*007c*/ 	.word	0x000000f0


	//----- nvinfo : EIATTR_CRS_STACK_SIZE
	.align		4
.L_47:
        /*0080*/ 	.byte	0x04, 0x1e
        /*0082*/ 	.short	(.L_49 - .L_48)
.L_48:
        /*0084*/ 	.word	0x00000000


	//----- nvinfo : EIATTR_CBANK_PARAM_SIZE
	.align		4
.L_49:
        /*0088*/ 	.byte	0x03, 0x19
        /*008a*/ 	.short	0x001c


	//----- nvinfo : EIATTR_PARAM_CBANK
	.align		4
        /*008c*/ 	.byte	0x04, 0x0a
        /*008e*/ 	.short	(.L_51 - .L_50)
	.align		4
.L_50:
        /*0090*/ 	.word	index@(.nv.constant0._Z23multiplyKernelKaratsubaPlPKlS1_j)
        /*0094*/ 	.short	0x0380
        /*0096*/ 	.short	0x001c


	//----- nvinfo : EIATTR_SW_WAR
	.align		4
.L_51:
        /*0098*/ 	.byte	0x04, 0x36
        /*009a*/ 	.short	(.L_53 - .L_52)
.L_52:
        /*009c*/ 	.word	0x00000008
.L_53:


//--------------------- .nv.callgraph             --------------------------
	.section	.nv.callgraph,"",@"SHT_CUDA_CALLGRAPH"
	.align	4
	.sectionentsize	8
	.align		4
        /*0000*/ 	.word	0x00000000
	.align		4
        /*0004*/ 	.word	0xffffffff
	.align		4
        /*0008*/ 	.word	index@(_Z23multiplyKernelKaratsubaPlPKlS1_j)
	.align		4
        /*000c*/ 	.word	index@(malloc)
	.align		4
        /*0010*/ 	.word	0x00000000
	.align		4
        /*0014*/ 	.word	0xfffffffe
	.align		4
        /*0018*/ 	.word	0x00000000
	.align		4
        /*001c*/ 	.word	0xfffffffd
	.align		4
        /*0020*/ 	.word	0x00000000
	.align		4
        /*0024*/ 	.word	0xfffffffc


//--------------------- .nv.constant4             --------------------------
	.section	.nv.constant4,"a",@progbits
	.align	8
	.align		8
.nv.constant4:
        /*0000*/ 	.dword	malloc


//--------------------- .text._Z14multiplyKernelPlPKlS1_j --------------------------
	.section	.text._Z14multiplyKernelPlPKlS1_j,"ax",@progbits
	.align	128
        .global         _Z14multiplyKernelPlPKlS1_j
        .type           _Z14multiplyKernelPlPKlS1_j,@function
        .size           _Z14multiplyKernelPlPKlS1_j,(.L_x_34 - _Z14multiplyKernelPlPKlS1_j)
        .other          _Z14multiplyKernelPlPKlS1_j,@"STO_CUDA_ENTRY STV_DEFAULT"
_Z14multiplyKernelPlPKlS1_j:
.text._Z14multiplyKernelPlPKlS1_j:
[----:B------:R-:W-:Y:S01]  /*0000*/  LDC R1, c[0x0][0x37c] ;  /* 0x0000df00ff017b82 */ /* 0x000fe20000000800 */
[----:B------:R-:W0:Y:S01]  /*0010*/  S2R R10, SR_TID.X ;  /* 0x00000000000a7919 */ /* 0x000e220000002100 */
[----:B------:R-:W1:Y:S06]  /*0020*/  LDCU UR4, c[0x0][0x398] ;  /* 0x00007300ff0477ac */ /* 0x000e6c0008000800 */
[----:B------:R-:W0:Y:S01]  /*0030*/  LDC.64 R2, c[0x0][0x380] ;  /* 0x0000e000ff027b82 */ /* 0x000e220000000a00 */
[----:B------:R-:W2:Y:S01]  /*0040*/  LDCU.64 UR8, c[0x0][0x358] ;  /* 0x00006b00ff0877ac */ /* 0x000ea20008000a00 */
[----:B-1----:R-:W-:Y:S01]  /*0050*/  ISETP.NE.AND P0, PT, RZ, UR4, PT ;  /* 0x00000004ff007c0c */ /* 0x002fe2000bf05270 */
[----:B0-----:R-:W-:-:S05]  /*0060*/  IMAD.WIDE.U32 R2, R10, 0x8, R2 ;  /* 0x000000080a027825 */ /* 0x001fca00078e0002 */
[----:B--2---:R0:W-:Y:S07]  /*0070*/  STG.E.64 desc[UR8][R2.64], RZ ;  /* 0x000000ff02007986 */ /* 0x0041ee000c101b08 */
[----:B------:R-:W-:Y:S05]  /*0080*/  @!P0 EXIT ;  /* 0x000000000000894d */ /* 0x000fea0003800000 */
[----:B------:R-:W-:Y:S01]  /*0090*/  ULOP3.LUT UR5, UR4, 0x7, URZ, 0xc0, !UPT ;  /* 0x0000000704057892 */ /* 0x000fe2000f8ec0ff */
[----:B------:R-:W-:Y:S02]  /*00a0*/  HFMA2 R12, -RZ, RZ, 0, 0 ;  /* 0x00000000ff0c7431 */ /* 0x000fe400000001ff */
[----:B------:R-:W-:Y:S01]  /*00b0*/  IMAD.MOV.U32 R0, RZ, RZ, RZ ;  /* 0x000000ffff007224 */ /* 0x000fe200078e00ff */
[----:B------:R-:W-:Y:S01]  /*00c0*/  MOV R11, RZ ;  /* 0x000000ff000b7202 */ /* 0x000fe20000000f00 */
[----:B------:R-:W-:Y:S02]  /*00d0*/  UIADD3 UR6, UPT, UPT, UR5, -0x1, URZ ;  /* 0xffffffff05067890 */ /* 0x000fe4000fffe0ff */
[----:B------:R-:W-:Y:S02]  /*00e0*/  ULOP3.LUT UR7, UR4, 0x3, URZ, 0xc0, !UPT ;  /* 0x0000000304077892 */ /* 0x000fe4000f8ec0ff */
[----:B------:R-:W-:Y:S02]  /*00f0*/  ULOP3.LUT UR4, UR4, 0xfffffff8, URZ, 0xc0, !UPT ;  /* 0xfffffff804047892 */ /* 0x000fe4000f8ec0ff */
[----:B------:R-:W-:-:S11]  /*0100*/  UISETP.GE.U32.AND UP0, UPT, UR6, 0x3, UPT ;  /* 0x000000030600788c */ /* 0x000fd6000bf06070 */
.L_x_6:
[----:B-1----:R-:W1:Y:S01]  /*0110*/  LDCU UR6, c[0x0][0x398] ;  /* 0x00007300ff0677ac */ /* 0x002e620008000800 */
[----:B------:R-:W2:Y:S01]  /*0120*/  LDC.64 R4, c[0x0][0x388] ;  /* 0x0000e200ff047b82 */ /* 0x000ea20000000a00 */
[----:B------:R-:W-:Y:S01]  /*0130*/  IMAD.MOV.U32 R9, RZ, RZ, RZ ;  /* 0x000000ffff097224 */ /* 0x000fe200078e00ff */
[----:B-1----:R-:W-:Y:S01]  /*0140*/  UISETP.GE.U32.AND UP1, UPT, UR6, 0x8, UPT ;  /* 0x000000080600788c */ /* 0x002fe2000bf26070 */
[----:B--2---:R-:W-:-:S08]  /*0150*/  IMAD.WIDE.U32 R4, R12, 0x8, R4 ;  /* 0x000000080c047825 */ /* 0x004fd000078e0004 */
[----:B------:R-:W-:Y:S05]  /*0160*/  BRA.U !UP1, `(.L_x_0) ;  /* 0x0000000509d47547 */ /* 0x000fea000b800000 */
[----:B------:R-:W1:Y:S01]  /*0170*/  LDC.64 R6, c[0x0][0x390] ;  /* 0x0000e400ff067b82 */ /* 0x000e620000000a00 */
[----:B------:R-:W-:-:S07]  /*0180*/  HFMA2 R13, -RZ, RZ, 0, 0 ;  /* 0x00000000ff0d7431 */ /* 0x000fce00000001ff */
.L_x_1:
[C---:B------:R-:W-:Y:S02]  /*0190*/  IMAD.IADD R15, R13.reuse, 0x1, R12 ;  /* 0x000000010d0f7824 */ /* 0x040fe400078e020c */
[----:B-12---:R-:W-:-:S03]  /*01a0*/  IMAD.WIDE.U32 R8, R13, 0x8, R6 ;  /* 0x000000080d087825 */ /* 0x006fc600078e0006 */
[----:B------:R-:W-:-:S13]  /*01b0*/  ISETP.NE.AND P0, PT, R15, R10, PT ;  /* 0x0000000a0f00720c */ /* 0x000fda0003f05270 */
[----:B------:R-:W2:Y:S04]  /*01c0*/  @!P0 LDG.E.64 R18, desc[UR8][R4.64] ;  /* 0x0000000804128981 */ /* 0x000ea8000c1e1b00 */
[----:B------:R-:W2:Y:S01]  /*01d0*/  @!P0 LDG.E.64 R20, desc[UR8][R8.64] ;  /* 0x0000000808148981 */ /* 0x000ea2000c1e1b00 */
[----:B------:R-:W-:Y:S01]  /*01e0*/  IADD3 R17, PT, PT, R15, 0x1, RZ ;  /* 0x000000010f117810 */ /* 0x000fe20007ffe0ff */
[----:B------:R-:W-:-:S03]  /*01f0*/  @!P0 IMAD.MOV.U32 R16, RZ, RZ, R0 ;  /* 0x000000ffff108224 */ /* 0x000fc600078e0000 */
[----:B------:R-:W-:Y:S02]  /*0200*/  ISETP.NE.AND P1, PT, R17, R10, PT ;  /* 0x0000000a1100720c */ /* 0x000fe40003f25270 */
[----:B------:R-:W-:Y:S01]  /*0210*/  @!P0 MOV R17, R11 ;  /* 0x0000000b00118202 */ /* 0x000fe20000000f00 */
[----:B--2---:R-:W-:Y:S02]  /*0220*/  @!P0 IMAD R21, R21, R18, RZ ;  /* 0x0000001215158224 */ /* 0x004fe400078e02ff */
[----:B------:R-:W-:-:S04]  /*0230*/  @!P0 IMAD.WIDE.U32 R16, R18, R20, R16 ;  /* 0x0000001412108225 */ /* 0x000fc800078e0010 */
[----:B------:R-:W-:Y:S01]  /*0240*/  @!P0 IMAD R21, R19, R20, R21 ;  /* 0x0000001413158224 */ /* 0x000fe200078e0215 */
[----:B------:R-:W-:-:S03]  /*0250*/  @!P0 MOV R22, R16 ;  /* 0x0000001000168202 */ /* 0x000fc60000000f00 */
[----:B------:R-:W-:-:S04]  /*0260*/  @!P0 IMAD.IADD R11, R17, 0x1, R21 ;  /* 0x00000001110b8824 */ /* 0x000fc800078e0215 */
[----:B------:R-:W-:-:S05]  /*0270*/  @!P0 IMAD.MOV.U32 R23, RZ, RZ, R11 ;  /* 0x000000ffff178224 */ /* 0x000fca00078e000b */
[----:B------:R1:W-:Y:S04]  /*0280*/  @!P0 STG.E.64 desc[UR8][R2.64], R22 ;  /* 0x0000001602008986 */ /* 0x0003e8000c101b08 */
[----:B------:R-:W2:Y:S04]  /*0290*/  @!P1 LDG.E.64 R18, desc[UR8][R4.64] ;  /* 0x0000000804129981 */ /* 0x000ea8000c1e1b00 */
[----:B------:R-:W2:Y:S01]  /*02a0*/  @!P1 LDG.E.64 R20, desc[UR8][R8.64+0x8] ;  /* 0x0000080808149981 */ /* 0x000ea2000c1e1b00 */
[----:B------:R-:W-:Y:S01]  /*02b0*/  VIADD R17, R15, 0x2 ;  /* 0x000000020f117836 */ /* 0x000fe20000000000 */
[----:B------:R-:W-:-:S04]  /*02c0*/  @!P0 MOV R0, R16 ;  /* 0x0000001000008202 */ /* 0x000fc80000000f00 */
[----:B------:R-:W-:Y:S01]  /*02d0*/  ISETP.NE.AND P0, PT, R17, R10, PT ;  /* 0x0000000a1100720c */ /* 0x000fe20003f05270 */
[----:B------:R-:W-:Y:S01]  /*02e0*/  @!P1 IMAD.MOV.U32 R17, RZ, RZ, R11 ;  /* 0x000000ffff119224 */ /* 0x000fe200078e000b */
[----:B------:R-:W-:Y:S01]  /*02f0*/  @!P1 MOV R16, R0 ;  /* 0x0000000000109202 */ /* 0x000fe20000000f00 */
[----:B--2---:R-:W-:-:S04]  /*0300*/  @!P1 IMAD R21, R21, R18, RZ ;  /* 0x0000001215159224 */ /* 0x004fc800078e02ff */
[----:B------:R-:W-:-:S04]  /*0310*/  @!P1 IMAD.WIDE.U32 R16, R18, R20, R16 ;  /* 0x0000001412109225 */ /* 0x000fc800078e0010 */
[----:B------:R-:W-:Y:S02]  /*0320*/  @!P1 IMAD R21, R19, R20, R21 ;  /* 0x0000001413159224 */ /* 0x000fe400078e0215 */
[----:B-1----:R-:W-:-:S03]  /*0330*/  @!P1 IMAD.MOV.U32 R22, RZ, RZ, R16 ;  /* 0x000000ffff169224 */ /* 0x002fc600078e0010 */
[----:B------:R-:W-:-:S04]  /*0340*/  @!P1 IADD3 R11, PT, PT, R17, R21, RZ ;  /* 0x00000015110b9210 */ /* 0x000fc80007ffe0ff */
[----:B------:R-:W-:-:S05]  /*0350*/  @!P1 MOV R23, R11 ;  /* 0x0000000b00179202 */ /* 0x000fca0000000f00 */
[----:B------:R1:W-:Y:S04]  /*0360*/  @!P1 STG.E.64 desc[UR8][R2.64], R22 ;  /* 0x0000001602009986 */ /* 0x0003e8000c101b08 */
[----:B------:R-:W2:Y:S04]  /*0370*/  @!P0 LDG.E.64 R18, desc[UR8][R4.64] ;  /* 0x0000000804128981 */ /* 0x000ea8000c1e1b00 */
[----:B------:R-:W2:Y:S01]  /*0380*/  @!P0 LDG.E.64 R20, desc[UR8][R8.64+0x10] ;  /* 0x0000100808148981 */ /* 0x000ea2000c1e1b00 */
[----:B------:R-:W-:Y:S01]  /*0390*/  @!P1 IMAD.MOV.U32 R0, RZ, RZ, R16 ;  /* 0x000000ffff009224 */ /* 0x000fe200078e0010 */
[----:B------:R-:W-:-:S04]  /*03a0*/  IADD3 R17, PT, PT, R15, 0x3, RZ ;  /* 0x000000030f117810 */ /* 0x000fc80007ffe0ff */
[----:B------:R-:W-:Y:S01]  /*03b0*/  ISETP.NE.AND P1, PT, R17, R10, PT ;  /* 0x0000000a1100720c */ /* 0x000fe20003f25270 */
[----:B------:R-:W-:Y:S01]  /*03c0*/  @!P0 IMAD.MOV.U32 R17, RZ, RZ, R11 ;  /* 0x000000ffff118224 */ /* 0x000fe200078e000b */
[----:B------:R-:W-:Y:S01]  /*03d0*/  @!P0 MOV R16, R0 ;  /* 0x0000000000108202 */ /* 0x000fe20000000f00 */
[----:B--2---:R-:W-:-:S04]  /*03e0*/  @!P0 IMAD R21, R21, R18, RZ ;  /* 0x0000001215158224 */ /* 0x004fc800078e02ff */
[----:B------:R-:W-:-:S04]  /*03f0*/  @!P0 IMAD.WIDE.U32 R16, R18, R20, R16 ;  /* 0x0000001412108225 */ /* 0x000fc800078e0010 */
[----:B------:R-:W-:Y:S01]  /*0400*/  @!P0 IMAD R21, R19, R20, R21 ;  /* 0x0000001413158224 */ /* 0x000fe200078e0215 */
[----:B-1----:R-:W-:-:S04]  /*0410*/  @!P0 MOV R22, R16 ;  /* 0x0000001000168202 */ /* 0x002fc80000000f00 */
[----:B------:R-:W-:-:S05]  /*0420*/  @!P0 IADD3 R11, PT, PT, R17, R21, RZ ;  /* 0x00000015110b8210 */ /* 0x000fca0007ffe0ff */
[----:B------:R-:W-:-:S05]  /*0430*/  @!P0 IMAD.MOV.U32 R23, RZ, RZ, R11 ;  /* 0x000000ffff178224 */ /* 0x000fca00078e000b */
[----:B------:R1:W-:Y:S04]  /*0440*/  @!P0 STG.E.64 desc[UR8][R2.64], R22 ;  /* 0x0000001602008986 */ /* 0x0003e8000c101b08 */
[----:B------:R-:W2:Y:S04]  /*0450*/  @!P1 LDG.E.64 R18, desc[UR8][R4.64] ;  /* 0x0000000804129981 */ /* 0x000ea8000c1e1b00 */
[----:B------:R-:W2:Y:S01]  /*0460*/  @!P1 LDG.E.64 R20, desc[UR8][R8.64+0x18] ;  /* 0x0000180808149981 */ /* 0x000ea2000c1e1b00 */
[----:B------:R-:W-:Y:S02]  /*0470*/  IADD3 R17, PT, PT, R15, 0x4, RZ ;  /* 0x000000040f117810 */ /* 0x000fe40007ffe0ff */
[----:B------:R-:W-:-:S02]  /*0480*/  @!P0 MOV R0, R16 ;  /* 0x0000001000008202 */ /* 0x000fc40000000f00 */
[----:B------:R-:W-:Y:S02]  /*0490*/  ISETP.NE.AND P0, PT, R17, R10, PT ;  /* 0x0000000a1100720c */ /* 0x000fe40003f05270 */
[----:B------:R-:W-:Y:S01]  /*04a0*/  @!P1 MOV R17, R11 ;  /* 0x0000000b00119202 */ /* 0x000fe20000000f00 */
[----:B------:R-:W-:Y:S02]  /*04b0*/  @!P1 IMAD.MOV.U32 R16, RZ, RZ, R0 ;  /* 0x000000ffff109224 */ /* 0x000fe400078e0000 */
[----:B--2---:R-:W-:Y:S02]  /*04c0*/  @!P1 IMAD R21, R21, R18, RZ ;  /* 0x0000001215159224 */ /* 0x004fe400078e02ff */
        /* <DEDUP_REMOVED lines=8> */
[----:B------:R-:W-:Y:S01]  /*0550*/  VIADD R17, R15, 0x5 ;  /* 0x000000050f117836 */ /* 0x000fe20000000000 */
[----:B------:R-:W-:-:S04]  /*0560*/  @!P1 MOV R0, R16 ;  /* 0x0000001000009202 */ /* 0x000fc80000000f00 */
[----:B------:R-:W-:Y:S02]  /*0570*/  ISETP.NE.AND P1, PT, R17, R10, PT ;  /* 0x0000000a1100720c */ /* 0x000fe40003f25270 */
[----:B------:R-:W-:Y:S02]  /*0580*/  @!P0 MOV R16, R0 ;  /* 0x0000000000108202 */ /* 0x000fe40000000f00 */
[----:B------:R-:W-:Y:S01]  /*0590*/  @!P0 MOV R17, R11 ;  /* 0x0000000b00118202 */ /* 0x000fe20000000f00 */
[----:B--2---:R-:W-:Y:S02]  /*05a0*/  @!P0 IMAD R21, R21, R18, RZ ;  /* 0x0000001215158224 */ /* 0x004fe400078e02ff */
[----:B------:R-:W-:-:S04]  /*05b0*/  @!P0 IMAD.WIDE.U32 R16, R18, R20, R16 ;  /* 0x0000001412108225 */ /* 0x000fc800078e0010 */
[----:B------:R-:W-:Y:S01]  /*05c0*/  @!P0 IMAD R21, R19, R20, R21 ;  /* 0x0000001413158224 */ /* 0x000fe200078e0215 */
[----:B-1----:R-:W-:-:S03]  /*05d0*/  @!P0 MOV R22, R16 ;  /* 0x0000001000168202 */ /* 0x002fc60000000f00 */
[----:B------:R-:W-:-:S05]  /*05e0*/  @!P0 IMAD.IADD R11, R17, 0x1, R21 ;  /* 0x00000001110b8824 */ /* 0x000fca00078e0215 */
[----:B------:R-:W-:-:S05]  /*05f0*/  @!P0 MOV R23, R11 ;  /* 0x0000000b00178202 */ /* 0x000fca0000000f00 */
[----:B------:R-:W-:Y:S04]  /*0600*/  @!P0 STG.E.64 desc[UR8][R2.64], R22 ;  /* 0x0000001602008986 */ /* 0x000fe8000c101b08 */
        /* <DEDUP_REMOVED lines=9> */
[----:B------:R-:W-:-:S05]  /*06a0*/  @!P1 IMAD R21, R19, R20, R21 ;  /* 0x0000001413159224 */ /* 0x000fca00078e0215 */
        /* <DEDUP_REMOVED lines=16> */
[----:B------:R-:W3:Y:S04]  /*07b0*/  @!P1 LDG.E.64 R8, desc[UR8][R8.64+0x38] ;  /* 0x0000380808089981 */ /* 0x000ee8000c1e1b00 */
[----:B-1----:R-:W3:Y:S01]  /*07c0*/  @!P1 LDG.E.64 R16, desc[UR8][R4.64] ;  /* 0x0000000804109981 */ /* 0x002ee2000c1e1b00 */
[----:B------:R-:W-:Y:S02]  /*07d0*/  @!P0 IMAD.MOV.U32 R0, RZ, RZ, R14 ;  /* 0x000000ffff008224 */ /* 0x000fe400078e000e */
[----:B------:R-:W-:-:S03]  /*07e0*/  VIADD R13, R13, 0x8 ;  /* 0x000000080d0d7836 */ /* 0x000fc60000000000 */
[----:B--2---:R-:W-:Y:S02]  /*07f0*/  @!P1 MOV R14, R0 ;  /* 0x00000000000e9202 */ /* 0x004fe40000000f00 */
[----:B------:R-:W-:Y:S02]  /*0800*/  @!P1 MOV R15, R11 ;  /* 0x0000000b000f9202 */ /* 0x000fe40000000f00 */
[----:B------:R-:W-:Y:S01]  /*0810*/  ISETP.NE.AND P0, PT, R13, UR4, PT ;  /* 0x000000040d007c0c */ /* 0x000fe2000bf05270 */
[----:B---3--:R-:W-:Y:S02]  /*0820*/  @!P1 IMAD R21, R9, R16, RZ ;  /* 0x0000001009159224 */ /* 0x008fe400078e02ff */
[----:B------:R-:W-:-:S04]  /*0830*/  @!P1 IMAD.WIDE.U32 R18, R16, R8, R14 ;  /* 0x0000000810129225 */ /* 0x000fc800078e000e */
[----:B------:R-:W-:Y:S01]  /*0840*/  @!P1 IMAD R21, R17, R8, R21 ;  /* 0x0000000811159224 */ /* 0x000fe200078e0215 */
[-C--:B------:R-:W-:Y:S02]  /*0850*/  @!P1 MOV R8, R18.reuse ;  /* 0x0000001200089202 */ /* 0x080fe40000000f00 */
[----:B------:R-:W-:Y:S01]  /*0860*/  @!P1 MOV R0, R18 ;  /* 0x0000001200009202 */ /* 0x000fe20000000f00 */
[----:B------:R-:W-:-:S05]  /*0870*/  @!P1 IMAD.IADD R11, R19, 0x1, R21 ;  /* 0x00000001130b9824 */ /* 0x000fca00078e0215 */
[----:B------:R-:W-:-:S05]  /*0880*/  @!P1 MOV R9, R11 ;  /* 0x0000000b00099202 */ /* 0x000fca0000000f00 */
[----:B------:R2:W-:Y:S01]  /*0890*/  @!P1 STG.E.64 desc[UR8][R2.64], R8 ;  /* 0x0000000802009986 */ /* 0x0005e2000c101b08 */
[----:B------:R-:W-:Y:S05]  /*08a0*/  @P0 BRA `(.L_x_1) ;  /* 0xfffffff800380947 */ /* 0x000fea000383ffff */
[----:B--2---:R-:W-:-:S07]  /*08b0*/  MOV R9, UR4 ;  /* 0x0000000400097c02 */ /* 0x004fce0008000f00 */
.L_x_0:
[----:B------:R-:W-:-:S09]  /*08c0*/  UISETP.NE.AND UP1, UPT, UR5, URZ, UPT ;  /* 0x000000ff0500728c */ /* 0x000fd2000bf25270 */
[----:B------:R-:W-:Y:S05]  /*08d0*/  BRA.U !UP1, `(.L_x_2) ;  /* 0x0000000509cc7547 */ /* 0x000fea000b800000 */
[----:B------:R-:W-:Y:S01]  /*08e0*/  UISETP.NE.AND UP1, UPT, UR7, URZ, UPT ;  /* 0x000000ff0700728c */ /* 0x000fe2000bf25270 */
[----:B------:R-:W-:Y:S10]  /*08f0*/  BRA.U !UP0, `(.L_x_3) ;  /* 0x0000000108ec7547 */ /* 0x000ff4000b800000 */
[----:B------:R-:W1:Y:S01]  /*0900*/  LDC.64 R6, c[0x0][0x390] ;  /* 0x0000e400ff067b82 */ /* 0x000e620000000a00 */
[----:B------:R-:W-:-:S05]  /*0910*/  IMAD.IADD R13, R9, 0x1, R12 ;  /* 0x00000001090d7824 */ /* 0x000fca00078e020c */
[----:B------:R-:W-:-:S13]  /*0920*/  ISETP.NE.AND P0, PT, R13, R10, PT ;  /* 0x0000000a0d00720c */ /* 0x000fda0003f05270 */
[----:B------:R-:W2:Y:S01]  /*0930*/  @!P0 LDG.E.64 R14, desc[UR8][R4.64] ;  /* 0x00000008040e8981 */ /* 0x000ea2000c1e1b00 */
[----:B-1----:R-:W-:-:S05]  /*0940*/  IMAD.WIDE.U32 R6, R9, 0x8, R6 ;  /* 0x0000000809067825 */ /* 0x002fca00078e0006 */
[----:B------:R-:W2:Y:S01]  /*0950*/  @!P0 LDG.E.64 R16, desc[UR8][R6.64] ;  /* 0x0000000806108981 */ /* 0x000ea2000c1e1b00 */
[----:B------:R-:W-:Y:S02]  /*0960*/  IADD3 R19, PT, PT, R13, 0x1, RZ ;  /* 0x000000010d137810 */ /* 0x000fe40007ffe0ff */
[----:B------:R-:W-:Y:S02]  /*0970*/  @!P0 MOV R18, R0 ;  /* 0x0000000000128202 */ /* 0x000fe40000000f00 */
[----:B------:R-:W-:Y:S01]  /*0980*/  ISETP.NE.AND P1, PT, R19, R10, PT ;  /* 0x0000000a1300720c */ /* 0x000fe20003f25270 */
[----:B------:R-:W-:Y:S02]  /*0990*/  @!P0 IMAD.MOV.U32 R19, RZ, RZ, R11 ;  /* 0x000000ffff138224 */ /* 0x000fe400078e000b */
[----:B--2---:R-:W-:Y:S02]  /*09a0*/  @!P0 IMAD R17, R17, R14, RZ ;  /* 0x0000000e11118224 */ /* 0x004fe400078e02ff */
[----:B------:R-:W-:-:S04]  /*09b0*/  @!P0 IMAD.WIDE.U32 R18, R14, R16, R18 ;  /* 0x000000100e128225 */ /* 0x000fc800078e0012 */
[----:B------:R-:W-:-:S05]  /*09c0*/  @!P0 IMAD R17, R15, R16, R17 ;  /* 0x000000100f118224 */ /* 0x000fca00078e0211 */
[----:B------:R-:W-:Y:S02]  /*09d0*/  @!P0 IADD3 R11, PT, PT, R19, R17, RZ ;  /* 0x00000011130b8210 */ /* 0x000fe40007ffe0ff */
[----:B------:R-:W-:-:S03]  /*09e0*/  @!P0 MOV R20, R18 ;  /* 0x0000001200148202 */ /* 0x000fc60000000f00 */
        /* <DEDUP_REMOVED lines=11> */
[----:B------:R-:W-:-:S05]  /*0aa0*/  @!P1 IMAD R17, R15, R16, R17 ;  /* 0x000000100f119224 */ /* 0x000fca00078e0211 */
[----:B------:R-:W-:Y:S01]  /*0ab0*/  @!P1 IADD3 R11, PT, PT, R19, R17, RZ ;  /* 0x00000011130b9210 */ /* 0x000fe20007ffe0ff */
[----:B-1----:R-:W-:-:S03]  /*0ac0*/  @!P1 IMAD.MOV.U32 R20, RZ, RZ, R18 ;  /* 0x000000ffff149224 */ /* 0x002fc600078e0012 */
[----:B------:R-:W-:-:S05]  /*0ad0*/  @!P1 MOV R21, R11 ;  /* 0x0000000b00159202 */ /* 0x000fca0000000f00 */
[----:B------:R-:W-:Y:S04]  /*0ae0*/  @!P1 STG.E.64 desc[UR8][R2.64], R20 ;  /* 0x0000001402009986 */ /* 0x000fe8000c101b08 */
[----:B------:R-:W2:Y:S04]  /*0af0*/  @!P0 LDG.E.64 R14, desc[UR8][R4.64] ;  /* 0x00000008040e8981 */ /* 0x000ea8000c1e1b00 */
[----:B------:R-:W2:Y:S01]  /*0b00*/  @!P0 LDG.E.64 R16, desc[UR8][R6.64+0x10] ;  /* 0x0000100806108981 */ /* 0x000ea2000c1e1b00 */
[----:B------:R-:W-:Y:S02]  /*0b10*/  @!P1 MOV R0, R18 ;  /* 0x0000001200009202 */ /* 0x000fe40000000f00 */
[----:B------:R-:W-:-:S02]  /*0b20*/  @!P0 MOV R19, R11 ;  /* 0x0000000b00138202 */ /* 0x000fc40000000f00 */
[----:B------:R-:W-:Y:S01]  /*0b30*/  @!P0 MOV R18, R0 ;  /* 0x0000000000128202 */ /* 0x000fe20000000f00 */
[----:B------:R-:W-:-:S05]  /*0b40*/  VIADD R13, R13, 0x3 ;  /* 0x000000030d0d7836 */ /* 0x000fca0000000000 */
[----:B------:R-:W-:Y:S01]  /*0b50*/  ISETP.NE.AND P1, PT, R13, R10, PT ;  /* 0x0000000a0d00720c */ /* 0x000fe20003f25270 */
[----:B--2---:R-:W-:Y:S02]  /*0b60*/  @!P0 IMAD R17, R17, R14, RZ ;  /* 0x0000000e11118224 */ /* 0x004fe400078e02ff */
[----:B------:R-:W-:-:S04]  /*0b70*/  @!P0 IMAD.WIDE.U32 R18, R14, R16, R18 ;  /* 0x000000100e128225 */ /* 0x000fc800078e0012 */
[----:B------:R-:W-:-:S04]  /*0b80*/  @!P0 IMAD R17, R15, R16, R17 ;  /* 0x000000100f118224 */ /* 0x000fc800078e0211 */
[----:B------:R-:W-:Y:S01]  /*0b90*/  @!P0 IMAD.IADD R11, R19, 0x1, R17 ;  /* 0x00000001130b8824 */ /* 0x000fe200078e0211 */
[----:B------:R-:W-:-:S04]  /*0ba0*/  @!P0 MOV R16, R18 ;  /* 0x0000001200108202 */ /* 0x000fc80000000f00 */
[----:B------:R-:W-:-:S05]  /*0bb0*/  @!P0 MOV R17, R11 ;  /* 0x0000000b00118202 */ /* 0x000fca0000000f00 */
[----:B------:R1:W-:Y:S04]  /*0bc0*/  @!P0 STG.E.64 desc[UR8][R2.64], R16 ;  /* 0x0000001002008986 */ /* 0x0003e8000c101b08 */
[----:B------:R-:W2:Y:S04]  /*0bd0*/  @!P1 LDG.E.64 R6, desc[UR8][R6.64+0x18] ;  /* 0x0000180806069981 */ /* 0x000ea8000c1e1b00 */
[----:B------:R-:W2:Y:S01]  /*0be0*/  @!P1 LDG.E.64 R14, desc[UR8][R4.64] ;  /* 0x00000008040e9981 */ /* 0x000ea2000c1e1b00 */
[----:B------:R-:W-:-:S05]  /*0bf0*/  @!P0 IMAD.MOV.U32 R0, RZ, RZ, R18 ;  /* 0x000000ffff008224 */ /* 0x000fca00078e0012 */
[----:B-1----:R-:W-:Y:S02]  /*0c00*/  @!P1 MOV R16, R0 ;  /* 0x0000000000109202 */ /* 0x002fe40000000f00 */
[----:B------:R-:W-:Y:S01]  /*0c10*/  @!P1 MOV R17, R11 ;  /* 0x0000000b00119202 */ /* 0x000fe20000000f00 */
[----:B------:R-:W-:Y:S02]  /*0c20*/  VIADD R9, R9, 0x4 ;  /* 0x0000000409097836 */ /* 0x000fe40000000000 */
[----:B--2---:R-:W-:Y:S02]  /*0c30*/  @!P1 IMAD R13, R7, R14, RZ ;  /* 0x0000000e070d9224 */ /* 0x004fe400078e02ff */
[----:B------:R-:W-:-:S04]  /*0c40*/  @!P1 IMAD.WIDE.U32 R18, R14, R6, R16 ;  /* 0x000000060e129225 */ /* 0x000fc800078e0010 */
[----:B------:R-:W-:-:S04]  /*0c50*/  @!P1 IMAD R13, R15, R6, R13 ;  /* 0x000000060f0d9224 */ /* 0x000fc800078e020d */
[----:B------:R-:W-:Y:S01]  /*0c60*/  @!P1 IMAD.IADD R11, R19, 0x1, R13 ;  /* 0x00000001130b9824 */ /* 0x000fe200078e020d */
[----:B------:R-:W-:-:S04]  /*0c70*/  @!P1 MOV R6, R18 ;  /* 0x0000001200069202 */ /* 0x000fc80000000f00 */
[----:B------:R-:W-:-:S05]  /*0c80*/  @!P1 MOV R7, R11 ;  /* 0x0000000b00079202 */ /* 0x000fca0000000f00 */
[----:B------:R1:W-:Y:S01]  /*0c90*/  @!P1 STG.E.64 desc[UR8][R2.64], R6 ;  /* 0x0000000602009986 */ /* 0x0003e2000c101b08 */
[----:B------:R-:W-:-:S07]  /*0ca0*/  @!P1 MOV R0, R18 ;  /* 0x0000001200009202 */ /* 0x000fce0000000f00 */
.L_x_3:
[----:B------:R-:W-:Y:S05]  /*0cb0*/  BRA.U !UP1, `(.L_x_2) ;  /* 0x0000000109d47547 */ /* 0x000fea000b800000 */
[----:B-1----:R-:W1:Y:S01]  /*0cc0*/  LDC R6, c[0x0][0x398] ;  /* 0x0000e600ff067b82 */ /* 0x002e620000000800 */
[----:B------:R-:W-:Y:S01]  /*0cd0*/  UISETP.NE.AND UP1, UPT, UR7, 0x1, UPT ;  /* 0x000000010700788c */ /* 0x000fe2000bf25270 */
[----:B-1----:R-:W-:-:S08]  /*0ce0*/  LOP3.LUT P0, RZ, R6, 0x1, RZ, 0xc0, !PT ;  /* 0x0000000106ff7812 */ /* 0x002fd0000780c0ff */
[----:B------:R-:W-:Y:S05]  /*0cf0*/  BRA.U !UP1, `(.L_x_4) ;  /* 0x0000000109787547 */ /* 0x000fea000b800000 */
[----:B------:R-:W1:Y:S01]  /*0d00*/  LDC.64 R6, c[0x0][0x390] ;  /* 0x0000e400ff067b82 */ /* 0x000e620000000a00 */
[----:B------:R-:W-:-:S04]  /*0d10*/  IADD3 R13, PT, PT, R9, R12, RZ ;  /* 0x0000000c090d7210 */ /* 0x000fc80007ffe0ff */
[----:B------:R-:W-:-:S13]  /*0d20*/  ISETP.NE.AND P1, PT, R13, R10, PT ;  /* 0x0000000a0d00720c */ /* 0x000fda0003f25270 */
[----:B------:R-:W2:Y:S01]  /*0d30*/  @!P1 LDG.E.64 R16, desc[UR8][R4.64] ;  /* 0x0000000804109981 */ /* 0x000ea2000c1e1b00 */
[----:B-1----:R-:W-:-:S05]  /*0d40*/  IMAD.WIDE.U32 R6, R9, 0x8, R6 ;  /* 0x0000000809067825 */ /* 0x002fca00078e0006 */
[----:B------:R-:W2:Y:S01]  /*0d50*/  @!P1 LDG.E.64 R18, desc[UR8][R6.64] ;  /* 0x0000000806129981 */ /* 0x000ea2000c1e1b00 */
[----:B------:R-:W-:Y:S02]  /*0d60*/  @!P1 MOV R14, R0 ;  /* 0x00000000000e9202 */ /* 0x000fe40000000f00 */
[----:B------:R-:W-:Y:S01]  /*0d70*/  @!P1 MOV R15, R11 ;  /* 0x0000000b000f9202 */ /* 0x000fe20000000f00 */
[----:B------:R-:W-:-:S05]  /*0d80*/  VIADD R13, R13, 0x1 ;  /* 0x000000010d0d7836 */ /* 0x000fca0000000000 */
[----:B------:R-:W-:Y:S01]  /*0d90*/  ISETP.NE.AND P2, PT, R13, R10, PT ;  /* 0x0000000a0d00720c */ /* 0x000fe20003f45270 */
[----:B--2---:R-:W-:Y:S02]  /*0da0*/  @!P1 IMAD R19, R19, R16, RZ ;  /* 0x0000001013139224 */ /* 0x004fe400078e02ff */
[----:B------:R-:W-:-:S04]  /*0db0*/  @!P1 IMAD.WIDE.U32 R14, R16, R18, R14 ;  /* 0x00000012100e9225 */ /* 0x000fc800078e000e */
[----:B------:R-:W-:-:S04]  /*0dc0*/  @!P1 IMAD R19, R17, R18, R19 ;  /* 0x0000001211139224 */ /* 0x000fc800078e0213 */
[----:B------:R-:W-:-:S05]  /*0dd0*/  @!P1 IMAD.IADD R11, R15, 0x1, R19 ;  /* 0x000000010f0b9824 */ /* 0x000fca00078e0213 */
[----:B------:R-:W-:-:S05]  /*0de0*/  @!P1 MOV R15, R11 ;  /* 0x0000000b000f9202 */ /* 0x000fca0000000f00 */
[----:B------:R1:W-:Y:S04]  /*0df0*/  @!P1 STG.E.64 desc[UR8][R2.64], R14 ;  /* 0x0000000e02009986 */ /* 0x0003e8000c101b08 */
[----:B------:R2:W3:Y:S04]  /*0e00*/  @!P2 LDG.E.64 R18, desc[UR8][R6.64+0x8] ;  /* 0x000008080612a981 */ /* 0x0004e8000c1e1b00 */
[----:B------:R-:W3:Y:S01]  /*0e10*/  @!P2 LDG.E.64 R16, desc[UR8][R4.64] ;  /* 0x000000080410a981 */ /* 0x000ee2000c1e1b00 */
[----:B------:R-:W-:Y:S02]  /*0e20*/  @!P1 MOV R0, R14 ;  /* 0x0000000e00009202 */ /* 0x000fe40000000f00 */
[----:B--2---:R-:W-:-:S03]  /*0e30*/  @!P2 MOV R7, R11 ;  /* 0x0000000b0007a202 */ /* 0x004fc60000000f00 */
[----:B------:R-:W-:Y:S01]  /*0e40*/  @!P2 IMAD.MOV.U32 R6, RZ, RZ, R0 ;  /* 0x000000ffff06a224 */ /* 0x000fe200078e0000 */
[----:B------:R-:W-:Y:S01]  /*0e50*/  IADD3 R9, PT, PT, R9, 0x2, RZ ;  /* 0x0000000209097810 */ /* 0x000fe20007ffe0ff */
[----:B---3--:R-:W-:Y:S02]  /*0e60*/  @!P2 IMAD R13, R19, R16, RZ ;  /* 0x00000010130da224 */ /* 0x008fe400078e02ff */
[----:B------:R-:W-:-:S04]  /*0e70*/  @!P2 IMAD.WIDE.U32 R20, R16, R18, R6 ;  /* 0x000000121014a225 */ /* 0x000fc800078e0006 */
[----:B------:R-:W-:-:S05]  /*0e80*/  @!P2 IMAD R13, R17, R18, R13 ;  /* 0x00000012110da224 */ /* 0x000fca00078e020d */
[----:B------:R-:W-:Y:S01]  /*0e90*/  @!P2 IADD3 R11, PT, PT, R21, R13, RZ ;  /* 0x0000000d150ba210 */ /* 0x000fe20007ffe0ff */
[----:B------:R-:W-:-:S03]  /*0ea0*/  @!P2 IMAD.MOV.U32 R6, RZ, RZ, R20 ;  /* 0x000000ffff06a224 */ /* 0x000fc600078e0014 */
[----:B------:R-:W-:-:S05]  /*0eb0*/  @!P2 MOV R7, R11 ;  /* 0x0000000b0007a202 */ /* 0x000fca0000000f00 */
[----:B------:R1:W-:Y:S01]  /*0ec0*/  @!P2 STG.E.64 desc[UR8][R2.64], R6 ;  /* 0x000000060200a986 */ /* 0x0003e2000c101b08 */
[----:B------:R-:W-:-:S07]  /*0ed0*/  @!P2 IMAD.MOV.U32 R0, RZ, RZ, R20 ;  /* 0x000000ffff00a224 */ /* 0x000fce00078e0014 */
.L_x_4:
[----:B-1----:R-:W-:Y:S01]  /*0ee0*/  IADD3 R7, PT, PT, R9, R12, RZ ;  /* 0x0000000c09077210 */ /* 0x002fe20007ffe0ff */
[----:B------:R-:W-:Y:S03]  /*0ef0*/  BSSY.RECONVERGENT B0, `(.L_x_2) ;  /* 0x0000011000007945 */ /* 0x000fe60003800200 */
[----:B------:R-:W-:-:S13]  /*0f00*/  ISETP.NE.OR P0, PT, R7, R10, !P0 ;  /* 0x0000000a0700720c */ /* 0x000fda0004705670 */
[----:B------:R-:W-:Y:S05]  /*0f10*/  @P0 BRA `(.L_x_5) ;  /* 0x0000000000380947 */ /* 0x000fea0003800000 */
[----:B------:R-:W1:Y:S01]  /*0f20*/  LDC.64 R6, c[0x0][0x390] ;  /* 0x0000e400ff067b82 */ /* 0x000e620000000a00 */
[----:B------:R-:W2:Y:S01]  /*0f30*/  LDG.E.64 R4, desc[UR8][R4.64] ;  /* 0x0000000804047981 */ /* 0x000ea2000c1e1b00 */
[----:B-1----:R-:W-:-:S06]  /*0f40*/  IMAD.WIDE.U32 R6, R9, 0x8, R6 ;  /* 0x0000000809067825 */ /* 0x002fcc00078e0006 */
[----:B------:R-:W2:Y:S01]  /*0f50*/  LDG.E.64 R6, desc[UR8][R6.64] ;  /* 0x0000000806067981 */ /* 0x000ea2000c1e1b00 */
[----:B------:R-:W-:Y:S01]  /*0f60*/  MOV R8, R0 ;  /* 0x0000000000087202 */ /* 0x000fe20000000f00 */
[----:B------:R-:W-:Y:S02]  /*0f70*/  IMAD.MOV.U32 R9, RZ, RZ, R11 ;  /* 0x000000ffff097224 */ /* 0x000fe400078e000b */
[----:B--2---:R-:W-:Y:S02]  /*0f80*/  IMAD R13, R7, R4, RZ ;  /* 0x00000004070d7224 */ /* 0x004fe400078e02ff */
[----:B------:R-:W-:-:S04]  /*0f90*/  IMAD.WIDE.U32 R8, R4, R6, R8 ;  /* 0x0000000604087225 */ /* 0x000fc800078e0008 */
[----:B------:R-:W-:-:S05]  /*0fa0*/  IMAD R13, R5, R6, R13 ;  /* 0x00000006050d7224 */ /* 0x000fca00078e020d */
[----:B------:R-:W-:Y:S02]  /*0fb0*/  IADD3 R11, PT, PT, R9, R13, RZ ;  /* 0x0000000d090b7210 */ /* 0x000fe40007ffe0ff */
[----:B------:R-:W-:-:S03]  /*0fc0*/  MOV R4, R8 ;  /* 0x0000000800047202 */ /* 0x000fc60000000f00 */
[----:B------:R-:W-:-:S05]  /*0fd0*/  IMAD.MOV.U32 R5, RZ, RZ, R11 ;  /* 0x000000ffff057224 */ /* 0x000fca00078e000b */
[----:B------:R1:W-:Y:S01]  /*0fe0*/  STG.E.64 desc[UR8][R2.64], R4 ;  /* 0x0000000402007986 */ /* 0x0003e2000c101b08 */
[----:B------:R-:W-:-:S07]  /*0ff0*/  MOV R0, R8 ;  /* 0x0000000800007202 */ /* 0x000fce0000000f00 */
.L_x_5:
[----:B------:R-:W-:Y:S05]  /*1000*/  BSYNC.RECONVERGENT B0 ;  /* 0x0000000000007941 */ /* 0x000fea0003800200 */
.L_x_2:
[----:B------:R-:W2:Y:S01]  /*1010*/  LDCU UR6, c[0x0][0x398] ;  /* 0x00007300ff0677ac */ /* 0x000ea20008000800 */
[----:B------:R-:W-:-:S04]  /*1020*/  IADD3 R12, PT, PT, R12, 0x1, RZ ;  /* 0x000000010c0c7810 */ /* 0x000fc80007ffe0ff */
[----:B--2---:R-:W-:-:S13]  /*1030*/  ISETP.NE.AND P0, PT, R12, UR6, PT ;  /* 0x000000060c007c0c */ /* 0x004fda000bf05270 */
[----:B------:R-:W-:Y:S05]  /*1040*/  @P0 BRA `(.L_x_6) ;  /* 0xfffffff000300947 */ /* 0x000fea000383ffff */
[----:B------:R-:W-:Y:S05]  /*1050*/  EXIT ;  /* 0x000000000000794d */ /* 0x000fea0003800000 */
.L_x_7:
[----:B------:R-:W-:-:S00]  /*1060*/  BRA `(.L_x_7) ;  /* 0xfffffffc00fc7947 */ /* 0x000fc0000383ffff */
[----:B------:R-:W-:-:S00]  /*1070*/  NOP ;  /* 0x0000000000007918 */ /* 0x000fc00000000000 */
        /* <DEDUP_REMOVED lines=8> */
.L_x_34:


//--------------------- .text._Z23multiplyKernelKaratsubaPlPKlS1_j --------------------------
	.section	.text._Z23multiplyKernelKaratsubaPlPKlS1_j,"ax",@progbits
	.align	128
        .global         _Z23multiplyKernelKaratsubaPlPKlS1_j
        .type           _Z23multiplyKernelKaratsubaPlPKlS1_j,@function
        .size           _Z23multiplyKernelKaratsubaPlPKlS1_j,(.L_x_33 - _Z23multiplyKernelKaratsubaPlPKlS1_j)
        .other          _Z23multiplyKernelKaratsubaPlPKlS1_j,@"STO_CUDA_ENTRY STV_DEFAULT"
_Z23multiplyKernelKaratsubaPlPKlS1_j:
.text._Z23multiplyKernelKaratsubaPlPKlS1_j:
[----:B------:R-:W0:Y:S01]  /*0000*/  LDC R1, c[0x0][0x37c] ;  /* 0x0000df00ff017b82 */ /* 0x000e220000000800 */
[----:B------:R-:W1:Y:S01]  /*0010*/  LDCU.64 UR4, c[0x0][0x380] ;  /* 0x00007000ff0477ac */ /* 0x000e620008000a00 */
[----:B------:R-:W-:Y:S01]  /*0020*/  MOV R20, 0xf0 ;  /* 0x000000f000147802 */ /* 0x000fe20000000f00 */
[----:B------:R-:W-:Y:S01]  /*0030*/  IMAD.MOV.U32 R21, RZ, RZ, 0x0 ;  /* 0x00000000ff157424 */ /* 0x000fe200078e00ff */
[----:B------:R-:W2:Y:S01]  /*0040*/  LDCU.64 UR6, c[0x0][0x388] ;  /* 0x00007100ff0677ac */ /* 0x000ea20008000a00 */
[----:B------:R-:W3:Y:S01]  /*0050*/  LDCU.64 UR8, c[0x0][0x390] ;  /* 0x00007200ff0877ac */ /* 0x000ee20008000a00 */
[----:B------:R-:W4:Y:S01]  /*0060*/  LDCU UR10, c[0x0][0x398] ;  /* 0x00007300ff0a77ac */ /* 0x000f220008000800 */
[----:B-1----:R-:W-:Y:S02]  /*0070*/  IMAD.U32 R4, RZ, RZ, UR4 ;  /* 0x00000004ff047e24 */ /* 0x002fe4000f8e00ff */
[----:B------:R-:W-:Y:S02]  /*0080*/  IMAD.U32 R5, RZ, RZ, UR5 ;  /* 0x00000005ff057e24 */ /* 0x000fe4000f8e00ff */
[----:B--2---:R-:W-:-:S02]  /*0090*/  IMAD.U32 R6, RZ, RZ, UR6 ;  /* 0x00000006ff067e24 */ /* 0x004fc4000f8e00ff */
[----:B------:R-:W-:Y:S02]  /*00a0*/  IMAD.U32 R7, RZ, RZ, UR7 ;  /* 0x00000007ff077e24 */ /* 0x000fe4000f8e00ff */
[----:B---3--:R-:W-:Y:S02]  /*00b0*/  IMAD.U32 R8, RZ, RZ, UR8 ;  /* 0x00000008ff087e24 */ /* 0x008fe4000f8e00ff */
[----:B------:R-:W-:Y:S02]  /*00c0*/  IMAD.U32 R9, RZ, RZ, UR9 ;  /* 0x00000009ff097e24 */ /* 0x000fe4000f8e00ff */
[----:B----4-:R-:W-:-:S07]  /*00d0*/  IMAD.U32 R10, RZ, RZ, UR10 ;  /* 0x0000000aff0a7e24 */ /* 0x010fce000f8e00ff */
[----:B0-----:R-:W-:Y:S05]  /*00e0*/  CALL.REL.NOINC `($_Z23multiplyKernelKaratsubaPlPKlS1_j$_Z26multiplyKernelKaratsubaRecPlPKlS1_j) ;  /* 0x0000000000047944 */ /* 0x001fea0003c00000 */
[----:B------:R-:W-:Y:S05]  /*00f0*/  EXIT ;  /* 0x000000000000794d */ /* 0x000fea0003800000 */
        .type           $_Z23multiplyKernelKaratsubaPlPKlS1_j$_Z26multiplyKernelKaratsubaRecPlPKlS1_j,@function
        .size           $_Z23multiplyKernelKaratsubaPlPKlS1_j$_Z26multiplyKernelKaratsubaRecPlPKlS1_j,(.L_x_33 - $_Z23multiplyKernelKaratsubaPlPKlS1_j$_Z26multiplyKernelKaratsubaRecPlPKlS1_j)
$_Z23multiplyKernelKaratsubaPlPKlS1_j$_Z26multiplyKernelKaratsubaRecPlPKlS1_j:
[----:B------:R-:W-:-:S05]  /*0100*/  VIADD R1, R1, 0xffffff98 ;  /* 0xffffff9801017836 */ /* 0x000fca0000000000 */
[----:B------:R-:W-:Y:S04]  /*0110*/  STL [R1+0x60], R47 ;  /* 0x0000602f01007387 */ /* 0x000fe80000100800 */
[----:B------:R-:W-:Y:S04]  /*0120*/  STL [R1+0x5c], R46 ;  /* 0x00005c2e01007387 */ /* 0x000fe80000100800 */
[----:B------:R0:W-:Y:S04]  /*0130*/  STL [R1+0x58], R45 ;  /* 0x0000582d01007387 */ /* 0x0001e80000100800 */
[----:B------:R1:W-:Y:S04]  /*0140*/  STL [R1+0x54], R44 ;  /* 0x0000542c01007387 */ /* 0x0003e80000100800 */
[----:B------:R2:W-:Y:S01]  /*0150*/  STL [R1+0x50], R39 ;  /* 0x0000502701007387 */ /* 0x0005e20000100800 */
[----:B0-----:R-:W-:-:S03]  /*0160*/  IMAD.MOV.U32 R45, RZ, RZ, R9 ;  /* 0x000000ffff2d7224 */ /* 0x001fc600078e0009 */
[----:B------:R0:W-:Y:S01]  /*0170*/  STL [R1+0x4c], R38 ;  /* 0x00004c2601007387 */ /* 0x0001e20000100800 */
[----:B-1----:R-:W-:-:S03]  /*0180*/  IMAD.MOV.U32 R44, RZ, RZ, R8 ;  /* 0x000000ffff2c7224 */ /* 0x002fc600078e0008 */
[----:B------:R-:W-:Y:S01]  /*0190*/  STL [R1+0x48], R37 ;  /* 0x0000482501007387 */ /* 0x000fe20000100800 */
[----:B--2---:R-:W-:-:S03]  /*01a0*/  IMAD.MOV.U32 R39, RZ, RZ, R7 ;  /* 0x000000ffff277224 */ /* 0x004fc600078e0007 */
[----:B------:R-:W-:Y:S01]  /*01b0*/  STL [R1+0x44], R36 ;  /* 0x0000442401007387 */ /* 0x000fe20000100800 */
[----:B0-----:R-:W-:-:S03]  /*01c0*/  IMAD.MOV.U32 R38, RZ, RZ, R6 ;  /* 0x000000ffff267224 */ /* 0x001fc600078e0006 */
[----:B------:R-:W-:Y:S04]  /*01d0*/  STL [R1+0x40], R31 ;  /* 0x0000401f01007387 */ /* 0x000fe80000100800 */
[----:B------:R-:W-:Y:S04]  /*01e0*/  STL [R1+0x3c], R30 ;  /* 0x00003c1e01007387 */ /* 0x000fe80000100800 */
[----:B------:R-:W-:Y:S04]  /*01f0*/  STL [R1+0x38], R29 ;  /* 0x0000381d01007387 */ /* 0x000fe80000100800 */
[----:B------:R-:W-:Y:S04]  /*0200*/  STL [R1+0x34], R28 ;  /* 0x0000341c01007387 */ /* 0x000fe80000100800 */
[----:B------:R0:W-:Y:S04]  /*0210*/  STL [R1+0x30], R27 ;  /* 0x0000301b01007387 */ /* 0x0001e80000100800 */
[----:B------:R1:W-:Y:S04]  /*0220*/  STL [R1+0x2c], R26 ;  /* 0x00002c1a01007387 */ /* 0x0003e80000100800 */
[----:B------:R-:W-:Y:S01]  /*0230*/  STL [R1+0x28], R25 ;  /* 0x0000281901007387 */ /* 0x000fe20000100800 */
[----:B0-----:R-:W-:-:S03]  /*0240*/  IMAD.MOV.U32 R27, RZ, RZ, R5 ;  /* 0x000000ffff1b7224 */ /* 0x001fc600078e0005 */
[----:B------:R-:W-:Y:S01]  /*0250*/  STL [R1+0x24], R24 ;  /* 0x0000241801007387 */ /* 0x000fe20000100800 */
[----:B-1----:R-:W-:-:S03]  /*0260*/  IMAD.MOV.U32 R26, RZ, RZ, R4 ;  /* 0x000000ffff1a7224 */ /* 0x002fc600078e0004 */
[----:B------:R-:W-:Y:S04]  /*0270*/  STL [R1+0x20], R23 ;  /* 0x0000201701007387 */ /* 0x000fe80000100800 */
[----:B------:R-:W-:Y:S04]  /*0280*/  STL [R1+0x1c], R22 ;  /* 0x00001c1601007387 */ /* 0x000fe80000100800 */
[----:B------:R-:W-:Y:S04]  /*0290*/  STL [R1+0x18], R21 ;  /* 0x0000181501007387 */ /* 0x000fe80000100800 */
[----:B------:R-:W-:Y:S04]  /*02a0*/  STL [R1+0x14], R20 ;  /* 0x0000141401007387 */ /* 0x000fe80000100800 */
[----:B------:R-:W-:Y:S04]  /*02b0*/  STL [R1+0x10], R19 ;  /* 0x0000101301007387 */ /* 0x000fe80000100800 */
[----:B------:R-:W-:Y:S04]  /*02c0*/  STL [R1+0xc], R18 ;  /* 0x00000c1201007387 */ /* 0x000fe80000100800 */
[----:B------:R-:W-:Y:S04]  /*02d0*/  STL [R1+0x8], R17 ;  /* 0x0000081101007387 */ /* 0x000fe80000100800 */
[----:B------:R0:W-:Y:S04]  /*02e0*/  STL [R1+0x4], R16 ;  /* 0x0000041001007387 */ /* 0x0001e80000100800 */
[----:B------:R1:W-:Y:S01]  /*02f0*/  STL [R1], R2 ;  /* 0x0000000201007387 */ /* 0x0003e20000100800 */
[----:B0-----:R-:W0:Y:S05]  /*0300*/  BMOV.32.CLEAR R16, B6 ;  /* 0x0000000006107355 */ /* 0x001e2a0000100000 */
[----:B------:R-:W-:Y:S01]  /*0310*/  BSSY.RECONVERGENT B6, `(.L_x_8) ;  /* 0x000021c000067945 */ /* 0x000fe20003800200 */
[----:B-1----:R-:W-:Y:S01]  /*0320*/  IMAD.MOV.U32 R2, RZ, RZ, R10 ;  /* 0x000000ffff027224 */ /* 0x002fe200078e000a */
[----:B------:R-:W1:Y:S04]  /*0330*/  LDC.64 R6, c[0x0][0x358] ;  /* 0x0000d600ff067b82 */ /* 0x000e680000000a00 */
[----:B------:R-:W-:-:S13]  /*0340*/  ISETP.GT.U32.AND P0, PT, R2, 0x1, PT ;  /* 0x000000010200780c */ /* 0x000fda0003f04070 */
[----:B0-----:R-:W-:Y:S05]  /*0350*/  @P0 BRA `(.L_x_9) ;  /* 0x0000000000300947 */ /* 0x001fea0003800000 */
[C---:B-1----:R-:W-:Y:S02]  /*0360*/  R2UR UR4, R6.reuse ;  /* 0x00000000060472ca */ /* 0x042fe400000e0000 */
[C---:B------:R-:W-:Y:S02]  /*0370*/  R2UR UR5, R7.reuse ;  /* 0x00000000070572ca */ /* 0x040fe400000e0000 */
[----:B------:R-:W-:Y:S02]  /*0380*/  R2UR UR6, R6 ;  /* 0x00000000060672ca */ /* 0x000fe400000e0000 */
[----:B------:R-:W-:-:S09]  /*0390*/  R2UR UR7, R7 ;  /* 0x00000000070772ca */ /* 0x000fd200000e0000 */
[----:B------:R-:W2:Y:S04]  /*03a0*/  LD.E.64 R38, desc[UR4][R38.64] ;  /* 0x0000000426267980 */ /* 0x000ea8000c101b00 */
[----:B------:R-:W2:Y:S02]  /*03b0*/  LD.E.64 R44, desc[UR6][R44.64] ;  /* 0x000000062c2c7980 */ /* 0x000ea4000c101b00 */
[-C--:B--2---:R-:W-:Y:S02]  /*03c0*/  IMAD R5, R45, R38.reuse, RZ ;  /* 0x000000262d057224 */ /* 0x084fe400078e02ff */
[----:B------:R-:W-:-:S04]  /*03d0*/  IMAD.WIDE.U32 R2, R44, R38, RZ ;  /* 0x000000262c027225 */ /* 0x000fc800078e00ff */
[----:B------:R-:W-:-:S04]  /*03e0*/  IMAD R5, R39, R44, R5 ;  /* 0x0000002c27057224 */ /* 0x000fc800078e0205 */
[----:B------:R-:W-:-:S05]  /*03f0*/  IMAD.IADD R3, R3, 0x1, R5 ;  /* 0x0000000103037824 */ /* 0x000fca00078e0205 */
[----:B------:R0:W-:Y:S01]  /*0400*/  ST.E.64 desc[UR4][R26.64], R2 ;  /* 0x000000021a007985 */ /* 0x0001e2000c101b04 */
[----:B------:R-:W-:Y:S05]  /*0410*/  BRA `(.L_x_10) ;  /* 0x00000020002c7947 */ /* 0x000fea0003800000 */
.L_x_9:
[----:B------:R-:W-:Y:S02]  /*0420*/  MOV R17, 0x0 ;  /* 0x0000000000117802 */ /* 0x000fe40000000f00 */
[----:B------:R-:W-:Y:S02]  /*0430*/  LEA.HI R28, R2, R2, RZ, 0x1 ;  /* 0x00000002021c7211 */ /* 0x000fe400078f08ff */
[----:B-1----:R0:W1:Y:S02]  /*0440*/  LDC.64 R6, c[0x4][R17] ;  /* 0x0100000011067b82 */ /* 0x0020640000000a00 */
[----:B------:R-:W-:-:S05]  /*0450*/  SHF.R.S32.HI R28, RZ, 0x1, R28 ;  /* 0x00000001ff1c7819 */ /* 0x000fca000001141c */
[----:B------:R-:W-:-:S04]  /*0460*/  IMAD.WIDE R30, R28, 0x8, RZ ;  /* 0x000000081c1e7825 */ /* 0x000fc800078e02ff */
[----:B------:R-:W-:Y:S02]  /*0470*/  IMAD.MOV.U32 R4, RZ, RZ, R30 ;  /* 0x000000ffff047224 */ /* 0x000fe400078e001e */
[----:B0-----:R-:W-:-:S07]  /*0480*/  IMAD.MOV.U32 R5, RZ, RZ, R31 ;  /* 0x000000ffff057224 */ /* 0x001fce00078e001f */
[----:B------:R-:W-:-:S07]  /*0490*/  LEPC R20, `(.L_x_11) ;  /* 0x000000001014794e */ /* 0x000fce0000000000 */
[----:B-1----:R-:W-:Y:S05]  /*04a0*/  CALL.ABS.NOINC R6 ;  /* 0x0000000006007343 */ /* 0x002fea0003c00000 */
.L_x_11:
[----:B------:R0:W1:Y:S01]  /*04b0*/  LDC.64 R6, c[0x4][R17] ;  /* 0x0100000011067b82 */ /* 0x0000620000000a00 */
[----:B------:R-:W-:Y:S02]  /*04c0*/  IMAD.MOV.U32 R36, RZ, RZ, R4 ;  /* 0x000000ffff247224 */ /* 0x000fe400078e0004 */
[----:B------:R-:W-:Y:S02]  /*04d0*/  IMAD.MOV.U32 R37, RZ, RZ, R5 ;  /* 0x000000ffff257224 */ /* 0x000fe400078e0005 */
[----:B------:R-:W-:Y:S02]  /*04e0*/  IMAD.MOV.U32 R4, RZ, RZ, R30 ;  /* 0x000000ffff047224 */ /* 0x000fe400078e001e */
[----:B------:R-:W-:-:S07]  /*04f0*/  IMAD.MOV.U32 R5, RZ, RZ, R31 ;  /* 0x000000ffff057224 */ /* 0x000fce00078e001f */
[----:B------:R-:W-:-:S07]  /*0500*/  LEPC R20, `(.L_x_12) ;  /* 0x000000001014794e */ /* 0x000fce0000000000 */
[----:B01----:R-:W-:Y:S05]  /*0510*/  CALL.ABS.NOINC R6 ;  /* 0x0000000006007343 */ /* 0x003fea0003c00000 */
.L_x_12:
[----:B------:R0:W1:Y:S01]  /*0520*/  LDC.64 R6, c[0x4][R17] ;  /* 0x0100000011067b82 */ /* 0x0000620000000a00 */
[----:B------:R-:W-:Y:S02]  /*0530*/  IMAD.MOV.U32 R18, RZ, RZ, R4 ;  /* 0x000000ffff127224 */ /* 0x000fe400078e0004 */
[----:B------:R-:W-:Y:S02]  /*0540*/  IMAD.MOV.U32 R19, RZ, RZ, R5 ;  /* 0x000000ffff137224 */ /* 0x000fe400078e0005 */
[----:B------:R-:W-:Y:S02]  /*0550*/  IMAD.MOV.U32 R4, RZ, RZ, R30 ;  /* 0x000000ffff047224 */ /* 0x000fe400078e001e */
[----:B------:R-:W-:-:S07]  /*0560*/  IMAD.MOV.U32 R5, RZ, RZ, R31 ;  /* 0x000000ffff057224 */ /* 0x000fce00078e001f */
[----:B------:R-:W-:-:S07]  /*0570*/  LEPC R20, `(.L_x_13) ;  /* 0x000000001014794e */ /* 0x000fce0000000000 */
[----:B01----:R-:W-:Y:S05]  /*0580*/  CALL.ABS.NOINC R6 ;  /* 0x0000000006007343 */ /* 0x003fea0003c00000 */
.L_x_13:
[----:B------:R0:W1:Y:S01]  /*0590*/  LDC.64 R6, c[0x4][R17] ;  /* 0x0100000011067b82 */ /* 0x0000620000000a00 */
[----:B------:R-:W-:Y:S02]  /*05a0*/  IMAD.MOV.U32 R24, RZ, RZ, R4 ;  /* 0x000000ffff187224 */ /* 0x000fe400078e0004 */
[----:B------:R-:W-:Y:S02]  /*05b0*/  IMAD.MOV.U32 R25, RZ, RZ, R5 ;  /* 0x000000ffff197224 */ /* 0x000fe400078e0005 */
[----:B------:R-:W-:Y:S02]  /*05c0*/  IMAD.MOV.U32 R4, RZ, RZ, R30 ;  /* 0x000000ffff047224 */ /* 0x000fe400078e001e */
[----:B------:R-:W-:-:S07]  /*05d0*/  IMAD.MOV.U32 R5, RZ, RZ, R31 ;  /* 0x000000ffff057224 */ /* 0x000fce00078e001f */
[----:B------:R-:W-:-:S07]  /*05e0*/  LEPC R20, `(.L_x_14) ;  /* 0x000000001014794e */ /* 0x000fce0000000000 */
[----:B01----:R-:W-:Y:S05]  /*05f0*/  CALL.ABS.NOINC R6 ;  /* 0x0000000006007343 */ /* 0x003fea0003c00000 */
.L_x_14:
[----:B------:R0:W1:Y:S01]  /*0600*/  LDC.64 R6, c[0x4][R17] ;  /* 0x0100000011067b82 */ /* 0x0000620000000a00 */
[----:B------:R-:W-:Y:S02]  /*0610*/  IMAD.MOV.U32 R22, RZ, RZ, R4 ;  /* 0x000000ffff167224 */ /* 0x000fe400078e0004 */
[----:B------:R-:W-:Y:S02]  /*0620*/  IMAD.MOV.U32 R23, RZ, RZ, R5 ;  /* 0x000000ffff177224 */ /* 0x000fe400078e0005 */
[----:B------:R-:W-:Y:S02]  /*0630*/  IMAD.MOV.U32 R4, RZ, RZ, R30 ;  /* 0x000000ffff047224 */ /* 0x000fe400078e001e */
[----:B------:R-:W-:-:S07]  /*0640*/  IMAD.MOV.U32 R5, RZ, RZ, R31 ;  /* 0x000000ffff057224 */ /* 0x000fce00078e001f */
[----:B------:R-:W-:-:S07]  /*0650*/  LEPC R20, `(.L_x_15) ;  /* 0x000000001014794e */ /* 0x000fce0000000000 */
[----:B01----:R-:W-:Y:S05]  /*0660*/  CALL.ABS.NOINC R6 ;  /* 0x0000000006007343 */ /* 0x003fea0003c00000 */
.L_x_15:
[----:B------:R-:W-:Y:S01]  /*0670*/  IMAD.MOV.U32 R30, RZ, RZ, R4 ;  /* 0x000000ffff1e7224 */ /* 0x000fe200078e0004 */
[----:B------:R-:W-:Y:S01]  /*0680*/  MOV R20, 0x730 ;  /* 0x0000073000147802 */ /* 0x000fe20000000f00 */
[----:B------:R-:W-:Y:S02]  /*0690*/  IMAD.MOV.U32 R31, RZ, RZ, R5 ;  /* 0x000000ffff1f7224 */ /* 0x000fe400078e0005 */
[----:B------:R-:W-:Y:S02]  /*06a0*/  IMAD.MOV.U32 R10, RZ, RZ, R28 ;  /* 0x000000ffff0a7224 */ /* 0x000fe400078e001c */
[----:B------:R-:W-:Y:S02]  /*06b0*/  IMAD.MOV.U32 R6, RZ, RZ, R38 ;  /* 0x000000ffff067224 */ /* 0x000fe400078e0026 */
[----:B------:R-:W-:Y:S02]  /*06c0*/  IMAD.MOV.U32 R7, RZ, RZ, R39 ;  /* 0x000000ffff077224 */ /* 0x000fe400078e0027 */
[----:B------:R-:W-:-:S02]  /*06d0*/  IMAD.MOV.U32 R8, RZ, RZ, R44 ;  /* 0x000000ffff087224 */ /* 0x000fc400078e002c */
[----:B------:R-:W-:Y:S02]  /*06e0*/  IMAD.MOV.U32 R9, RZ, RZ, R45 ;  /* 0x000000ffff097224 */ /* 0x000fe400078e002d */
[----:B------:R-:W-:Y:S02]  /*06f0*/  IMAD.MOV.U32 R4, RZ, RZ, R18 ;  /* 0x000000ffff047224 */ /* 0x000fe400078e0012 */
[----:B------:R-:W-:Y:S02]  /*0700*/  IMAD.MOV.U32 R5, RZ, RZ, R19 ;  /* 0x000000ffff057224 */ /* 0x000fe400078e0013 */
[----:B------:R-:W-:-:S07]  /*0710*/  IMAD.MOV.U32 R21, RZ, RZ, 0x0 ;  /* 0x00000000ff157424 */ /* 0x000fce00078e00ff */
[----:B------:R-:W-:Y:S05]  /*0720*/  CALL.REL.NOINC `($_Z23multiplyKernelKaratsubaPlPKlS1_j$_Z26multiplyKernelKaratsubaRecPlPKlS1_j) ;  /* 0xfffffff800747944 */ /* 0x000fea0003c3ffff */
[----:B------:R-:W-:Y:S01]  /*0730*/  LEA.HI R17, R2, R2, RZ, 0x1 ;  /* 0x0000000202117211 */ /* 0x000fe200078f08ff */
[----:B------:R-:W-:Y:S01]  /*0740*/  IMAD.MOV.U32 R21, RZ, RZ, 0x0 ;  /* 0x00000000ff157424 */ /* 0x000fe200078e00ff */
[----:B------:R-:W-:Y:S02]  /*0750*/  MOV R20, 0x800 ;  /* 0x0000080000147802 */ /* 0x000fe40000000f00 */
[----:B------:R-:W-:-:S05]  /*0760*/  SHF.R.S32.HI R17, RZ, 0x1, R17 ;  /* 0x00000001ff117819 */ /* 0x000fca0000011411 */
[----:B------:R-:W-:-:S04]  /*0770*/  IMAD.WIDE R4, R17, 0x8, RZ ;  /* 0x0000000811047825 */ /* 0x000fc800078e02ff */
[----:B------:R-:W-:Y:S01]  /*0780*/  IMAD.IADD R10, R2, 0x1, -R17 ;  /* 0x00000001020a7824 */ /* 0x000fe200078e0a11 */
[C---:B------:R-:W-:Y:S02]  /*0790*/  IADD3 R6, P0, PT, R4.reuse, R38, RZ ;  /* 0x0000002604067210 */ /* 0x040fe40007f1e0ff */
[----:B------:R-:W-:Y:S01]  /*07a0*/  IADD3 R8, P1, PT, R4, R44, RZ ;  /* 0x0000002c04087210 */ /* 0x000fe20007f3e0ff */
[----:B------:R-:W-:Y:S02]  /*07b0*/  IMAD.MOV.U32 R4, RZ, RZ, R22 ;  /* 0x000000ffff047224 */ /* 0x000fe400078e0016 */
[C---:B------:R-:W-:Y:S02]  /*07c0*/  IMAD.X R7, R5.reuse, 0x1, R39, P0 ;  /* 0x0000000105077824 */ /* 0x040fe400000e0627 */
[----:B------:R-:W-:Y:S02]  /*07d0*/  IMAD.X R9, R5, 0x1, R45, P1 ;  /* 0x0000000105097824 */ /* 0x000fe400008e062d */
[----:B------:R-:W-:-:S07]  /*07e0*/  IMAD.MOV.U32 R5, RZ, RZ, R23 ;  /* 0x000000ffff057224 */ /* 0x000fce00078e0017 */
[----:B------:R-:W-:Y:S05]  /*07f0*/  CALL.REL.NOINC `($_Z23multiplyKernelKaratsubaPlPKlS1_j$_Z26multiplyKernelKaratsubaRecPlPKlS1_j) ;  /* 0xfffffff800407944 */ /* 0x000fea0003c3ffff */
[----:B------:R-:W0:Y:S01]  /*0800*/  LDC.64 R28, c[0x0][0x358] ;  /* 0x0000d600ff1c7b82 */ /* 0x000e220000000a00 */
[----:B------:R-:W-:Y:S01]  /*0810*/  ISETP.GE.AND P0, PT, R2, 0x2, PT ;  /* 0x000000020200780c */ /* 0x000fe20003f06270 */
[----:B------:R-:W-:-:S12]  /*0820*/  BSSY.RECONVERGENT B0, `(.L_x_16) ;  /* 0x0000086000007945 */ /* 0x000fd80003800200 */
[----:B------:R-:W-:Y:S05]  /*0830*/  @!P0 BRA `(.L_x_17) ;  /* 0x0000000800108947 */ /* 0x000fea0003800000 */
[----:B------:R-:W-:Y:S01]  /*0840*/  VIADD R0, R17, 0xffffffff ;  /* 0xffffffff11007836 */ /* 0x000fe20000000000 */
[----:B------:R-:W-:Y:S01]  /*0850*/  BSSY.RECONVERGENT B1, `(.L_x_18) ;  /* 0x0000050000017945 */ /* 0x000fe20003800200 */
[----:B------:R-:W-:-:S03]  /*0860*/  IMAD.MOV.U32 R3, RZ, RZ, RZ ;  /* 0x000000ffff037224 */ /* 0x000fc600078e00ff */
[----:B------:R-:W-:Y:S02]  /*0870*/  ISETP.GE.U32.AND P1, PT, R0, 0x3, PT ;  /* 0x000000030000780c */ /* 0x000fe40003f26070 */
[----:B------:R-:W-:-:S11]  /*0880*/  LOP3.LUT P0, R0, R17, 0x3, RZ, 0xc0, !PT ;  /* 0x0000000311007812 */ /* 0x000fd6000780c0ff */
[----:B------:R-:W-:Y:S05]  /*0890*/  @!P1 BRA `(.L_x_19) ;  /* 0x00000004002c9947 */ /* 0x000fea0003800000 */
[----:B------:R-:W-:Y:S02]  /*08a0*/  IADD3 R4, P1, PT, R38, 0x10, RZ ;  /* 0x0000001026047810 */ /* 0x000fe40007f3e0ff */
[----:B------:R-:W-:Y:S02]  /*08b0*/  IADD3 R15, P2, PT, R36, 0x10, RZ ;  /* 0x00000010240f7810 */ /* 0x000fe40007f5e0ff */
[----:B------:R-:W-:Y:S01]  /*08c0*/  IADD3 R46, P3, PT, R24, 0x10, RZ ;  /* 0x00000010182e7810 */ /* 0x000fe20007f7e0ff */
[----:B------:R-:W-:Y:S01]  /*08d0*/  IMAD.X R5, RZ, RZ, R39, P1 ;  /* 0x000000ffff057224 */ /* 0x000fe200008e0627 */
[----:B------:R-:W-:Y:S01]  /*08e0*/  IADD3 R11, P4, PT, R44, 0x18, RZ ;  /* 0x000000182c0b7810 */ /* 0x000fe20007f9e0ff */
[----:B------:R-:W-:Y:S01]  /*08f0*/  IMAD.X R34, RZ, RZ, R37, P2 ;  /* 0x000000ffff227224 */ /* 0x000fe200010e0625 */
[----:B------:R-:W-:Y:S01]  /*0900*/  LOP3.LUT R3, R17, 0x3ffffffc, RZ, 0xc0, !PT ;  /* 0x3ffffffc11037812 */ /* 0x000fe200078ec0ff */
[----:B------:R-:W-:Y:S02]  /*0910*/  IMAD.X R47, RZ, RZ, R25, P3 ;  /* 0x000000ffff2f7224 */ /* 0x000fe400018e0619 */
[----:B------:R-:W-:-:S02]  /*0920*/  IMAD.X R14, RZ, RZ, R45, P4 ;  /* 0x000000ffff0e7224 */ /* 0x000fc400020e062d */
[----:B------:R-:W-:-:S07]  /*0930*/  IMAD.MOV R10, RZ, RZ, -R3 ;  /* 0x000000ffff0a7224 */ /* 0x000fce00078e0a03 */
.L_x_20:
[C---:B0-----:R-:W-:Y:S01]  /*0940*/  R2UR UR4, R28.reuse ;  /* 0x000000001c0472ca */ /* 0x041fe200000e0000 */
[----:B------:R-:W-:Y:S01]  /*0950*/  IMAD.WIDE R12, R17, 0x8, R4 ;  /* 0x00000008110c7825 */ /* 0x000fe200078e0204 */
[C---:B------:R-:W-:Y:S02]  /*0960*/  R2UR UR5, R29.reuse ;  /* 0x000000001d0572ca */ /* 0x040fe400000e0000 */
[----:B------:R-:W-:Y:S02]  /*0970*/  R2UR UR6, R28 ;  /* 0x000000001c0672ca */ /* 0x000fe400000e0000 */
[----:B------:R-:W-:-:S09]  /*0980*/  R2UR UR7, R29 ;  /* 0x000000001d0772ca */ /* 0x000fd200000e0000 */
[----:B------:R-:W2:Y:S04]  /*0990*/  LD.E.64 R6, desc[UR4][R4.64+-0x10] ;  /* 0xfffff00404067980 */ /* 0x000ea8000c101b00 */
[----:B------:R-:W2:Y:S01]  /*09a0*/  LD.E.64 R8, desc[UR6][R12.64+-0x10] ;  /* 0xfffff0060c087980 */ /* 0x000ea2000c101b00 */
[----:B------:R-:W-:Y:S02]  /*09b0*/  R2UR UR8, R28 ;  /* 0x000000001c0872ca */ /* 0x000fe400000e0000 */
[----:B------:R-:W-:Y:S02]  /*09c0*/  R2UR UR9, R29 ;  /* 0x000000001d0972ca */ /* 0x000fe400000e0000 */
[----:B--2---:R-:W-:Y:S01]  /*09d0*/  IADD3 R8, P1, PT, R6, R8, RZ ;  /* 0x0000000806087210 */ /* 0x004fe20007f3e0ff */
[----:B------:R-:W-:-:S04]  /*09e0*/  IMAD.MOV.U32 R6, RZ, RZ, R15 ;  /* 0x000000ffff067224 */ /* 0x000fc800078e000f */
[----:B------:R-:W-:Y:S02]  /*09f0*/  IMAD.X R9, R7, 0x1, R9, P1 ;  /* 0x0000000107097824 */ /* 0x000fe400008e0609 */
[----:B------:R-:W-:-:S05]  /*0a00*/  IMAD.MOV.U32 R7, RZ, RZ, R34 ;  /* 0x000000ffff077224 */ /* 0x000fca00078e0022 */
[----:B------:R0:W-:Y:S02]  /*0a10*/  ST.E.64 desc[UR4][R6.64+-0x10], R8 ;  /* 0xfffff00806007985 */ /* 0x0001e4000c101b04 */
[----:B0-----:R-:W-:Y:S02]  /*0a20*/  IMAD.MOV.U32 R8, RZ, RZ, R11 ;  /* 0x000000ffff087224 */ /* 0x001fe400078e000b */
[----:B------:R-:W-:Y:S02]  /*0a30*/  IMAD.MOV.U32 R9, RZ, RZ, R14 ;  /* 0x000000ffff097224 */ /* 0x000fe400078e000e */
[----:B------:R-:W-:-:S03]  /*0a40*/  IMAD.WIDE R32, R17, 0x8, R8 ;  /* 0x0000000811207825 */ /* 0x000fc600078e0208 */
[----:B------:R-:W2:Y:S04]  /*0a50*/  LD.E.64 R14, desc[UR6][R8.64+-0x18] ;  /* 0xffffe806080e7980 */ /* 0x000ea8000c101b00 */
[----:B------:R-:W2:Y:S01]  /*0a60*/  LD.E.64 R34, desc[UR8][R32.64+-0x18] ;  /* 0xffffe80820227980 */ /* 0x000ea2000c101b00 */
[----:B------:R-:W-:Y:S02]  /*0a70*/  IMAD.MOV.U32 R40, RZ, RZ, R46 ;  /* 0x000000ffff287224 */ /* 0x000fe400078e002e */
[----:B------:R-:W-:Y:S01]  /*0a80*/  IMAD.MOV.U32 R41, RZ, RZ, R47 ;  /* 0x000000ffff297224 */ /* 0x000fe200078e002f */
[----:B--2---:R-:W-:-:S05]  /*0a90*/  IADD3 R42, P1, PT, R14, R34, RZ ;  /* 0x000000220e2a7210 */ /* 0x004fca0007f3e0ff */
[----:B------:R-:W-:-:S05]  /*0aa0*/  IMAD.X R43, R15, 0x1, R35, P1 ;  /* 0x000000010f2b7824 */ /* 0x000fca00008e0623 */
[----:B------:R0:W-:Y:S04]  /*0ab0*/  ST.E.64 desc[UR4][R40.64+-0x10], R42 ;  /* 0xfffff02a28007985 */ /* 0x0001e8000c101b04 */
[----:B------:R-:W2:Y:S04]  /*0ac0*/  LD.E.64 R14, desc[UR6][R4.64+-0x8] ;  /* 0xfffff806040e7980 */ /* 0x000ea8000c101b00 */
[----:B------:R-:W2:Y:S02]  /*0ad0*/  LD.E.64 R34, desc[UR8][R12.64+-0x8] ;  /* 0xfffff8080c227980 */ /* 0x000ea4000c101b00 */
[----:B--2---:R-:W-:-:S05]  /*0ae0*/  IADD3 R46, P1, PT, R14, R34, RZ ;  /* 0x000000220e2e7210 */ /* 0x004fca0007f3e0ff */
[----:B------:R-:W-:-:S05]  /*0af0*/  IMAD.X R47, R15, 0x1, R35, P1 ;  /* 0x000000010f2f7824 */ /* 0x000fca00008e0623 */
[----:B------:R1:W-:Y:S04]  /*0b00*/  ST.E.64 desc[UR4][R6.64+-0x8], R46 ;  /* 0xfffff82e06007985 */ /* 0x0003e8000c101b04 */
[----:B------:R-:W0:Y:S04]  /*0b10*/  LD.E.64 R14, desc[UR6][R8.64+-0x10] ;  /* 0xfffff006080e7980 */ /* 0x000e28000c101b00 */
[----:B------:R-:W0:Y:S02]  /*0b20*/  LD.E.64 R34, desc[UR8][R32.64+-0x10] ;  /* 0xfffff00820227980 */ /* 0x000e24000c101b00 */
[----:B0-----:R-:W-:-:S05]  /*0b30*/  IADD3 R42, P1, PT, R14, R34, RZ ;  /* 0x000000220e2a7210 */ /* 0x001fca0007f3e0ff */
[----:B------:R-:W-:-:S05]  /*0b40*/  IMAD.X R43, R15, 0x1, R35, P1 ;  /* 0x000000010f2b7824 */ /* 0x000fca00008e0623 */
[----:B------:R0:W-:Y:S04]  /*0b50*/  ST.E.64 desc[UR4][R40.64+-0x8], R42 ;  /* 0xfffff82a28007985 */ /* 0x0001e8000c101b04 */
[----:B------:R-:W1:Y:S04]  /*0b60*/  LD.E.64 R14, desc[UR6][R4.64] ;  /* 0x00000006040e7980 */ /* 0x000e68000c101b00 */
[----:B------:R-:W1:Y:S02]  /*0b70*/  LD.E.64 R34, desc[UR8][R12.64] ;  /* 0x000000080c227980 */ /* 0x000e64000c101b00 */
[----:B-1----:R-:W-:-:S05]  /*0b80*/  IADD3 R46, P1, PT, R14, R34, RZ ;  /* 0x000000220e2e7210 */ /* 0x002fca0007f3e0ff */
[----:B------:R-:W-:-:S05]  /*0b90*/  IMAD.X R47, R15, 0x1, R35, P1 ;  /* 0x000000010f2f7824 */ /* 0x000fca00008e0623 */
[----:B------:R-:W-:Y:S04]  /*0ba0*/  ST.E.64 desc[UR4][R6.64], R46 ;  /* 0x0000002e06007985 */ /* 0x000fe8000c101b04 */
        /* <DEDUP_REMOVED lines=10> */
[----:B------:R-:W3:Y:S04]  /*0c50*/  LD.E.64 R32, desc[UR6][R32.64] ;  /* 0x0000000620207980 */ /* 0x000ee8000c101b00 */
[----:B------:R-:W3:Y:S01]  /*0c60*/  LD.E.64 R14, desc[UR4][R8.64] ;  /* 0x00000004080e7980 */ /* 0x000ee2000c101b00 */
[----:B------:R-:W-:Y:S01]  /*0c70*/  VIADD R10, R10, 0x4 ;  /* 0x000000040a0a7836 */ /* 0x000fe20000000000 */
[----:B---3--:R-:W-:-:S05]  /*0c80*/  IADD3 R12, P1, PT, R14, R32, RZ ;  /* 0x000000200e0c7210 */ /* 0x008fca0007f3e0ff */
[----:B------:R-:W-:Y:S01]  /*0c90*/  IMAD.X R13, R15, 0x1, R33, P1 ;  /* 0x000000010f0d7824 */ /* 0x000fe200008e0621 */
[----:B------:R-:W-:-:S04]  /*0ca0*/  IADD3 R4, P1, PT, R4, 0x20, RZ ;  /* 0x0000002004047810 */ /* 0x000fc80007f3e0ff */
[----:B------:R2:W-:Y:S01]  /*0cb0*/  ST.E.64 desc[UR4][R40.64+0x8], R12 ;  /* 0x0000080c28007985 */ /* 0x0005e2000c101b04 */
[----:B------:R-:W-:Y:S01]  /*0cc0*/  IMAD.X R5, RZ, RZ, R5, P1 ;  /* 0x000000ffff057224 */ /* 0x000fe200008e0605 */
[----:B------:R-:W-:-:S05]  /*0cd0*/  IADD3 R15, P1, PT, R6, 0x20, RZ ;  /* 0x00000020060f7810 */ /* 0x000fca0007f3e0ff */
[----:B-1----:R-:W-:Y:S01]  /*0ce0*/  IMAD.X R34, RZ, RZ, R7, P1 ;  /* 0x000000ffff227224 */ /* 0x002fe200008e0607 */
[----:B------:R-:W-:-:S05]  /*0cf0*/  IADD3 R46, P1, PT, R40, 0x20, RZ ;  /* 0x00000020282e7810 */ /* 0x000fca0007f3e0ff */
[----:B------:R-:W-:Y:S01]  /*0d00*/  IMAD.X R47, RZ, RZ, R41, P1 ;  /* 0x000000ffff2f7224 */ /* 0x000fe200008e0629 */
[----:B------:R-:W-:-:S05]  /*0d10*/  IADD3 R11, P1, PT, R8, 0x20, RZ ;  /* 0x00000020080b7810 */ /* 0x000fca0007f3e0ff */
[----:B------:R-:W-:Y:S01]  /*0d20*/  IMAD.X R14, RZ, RZ, R9, P1 ;  /* 0x000000ffff0e7224 */ /* 0x000fe200008e0609 */
[----:B------:R-:W-:-:S13]  /*0d30*/  ISETP.NE.AND P1, PT, R10, RZ, PT ;  /* 0x000000ff0a00720c */ /* 0x000fda0003f25270 */
[----:B--2---:R-:W-:Y:S05]  /*0d40*/  @P1 BRA `(.L_x_20) ;  /* 0xfffffff800fc1947 */ /* 0x004fea000383ffff */
.L_x_19:
[----:B------:R-:W-:Y:S05]  /*0d50*/  BSYNC.RECONVERGENT B1 ;  /* 0x0000000000017941 */ /* 0x000fea0003800200 */
.L_x_18:
[----:B------:R-:W-:Y:S05]  /*0d60*/  @!P0 BRA `(.L_x_17) ;  /* 0x0000000000c48947 */ /* 0x000fea0003800000 */
[----:B------:R-:W-:Y:S02]  /*0d70*/  IMAD.MOV.U32 R6, RZ, RZ, R44 ;  /* 0x000000ffff067224 */ /* 0x000fe400078e002c */
[----:B------:R-:W-:Y:S02]  /*0d80*/  IMAD.MOV.U32 R7, RZ, RZ, R45 ;  /* 0x000000ffff077224 */ /* 0x000fe400078e002d */
[----:B------:R-:W-:Y:S02]  /*0d90*/  IMAD.MOV.U32 R10, RZ, RZ, R38 ;  /* 0x000000ffff0a7224 */ /* 0x000fe400078e0026 */
[----:B------:R-:W-:Y:S02]  /*0da0*/  IMAD.MOV.U32 R11, RZ, RZ, R39 ;  /* 0x000000ffff0b7224 */ /* 0x000fe400078e0027 */
[----:B------:R-:W-:-:S04]  /*0db0*/  IMAD.WIDE.U32 R4, R3, 0x8, R24 ;  /* 0x0000000803047825 */ /* 0x000fc800078e0018 */
[----:B------:R-:W-:-:S04]  /*0dc0*/  IMAD.WIDE.U32 R6, R3, 0x8, R6 ;  /* 0x0000000803067825 */ /* 0x000fc800078e0006 */
[----:B------:R-:W-:-:S04]  /*0dd0*/  IMAD.WIDE.U32 R8, R3, 0x8, R36 ;  /* 0x0000000803087825 */ /* 0x000fc800078e0024 */
[----:B------:R-:W-:-:S04]  /*0de0*/  IMAD.WIDE.U32 R10, R3, 0x8, R10 ;  /* 0x00000008030a7825 */ /* 0x000fc800078e000a */
[----:B------:R-:W-:Y:S02]  /*0df0*/  IMAD.MOV.U32 R32, RZ, RZ, R4 ;  /* 0x000000ffff207224 */ /* 0x000fe400078e0004 */
[----:B------:R-:W-:Y:S02]  /*0e00*/  IMAD.MOV.U32 R35, RZ, RZ, R5 ;  /* 0x000000ffff237224 */ /* 0x000fe400078e0005 */
[----:B------:R-:W-:Y:S02]  /*0e10*/  IMAD.MOV.U32 R14, RZ, RZ, R6 ;  /* 0x000000ffff0e7224 */ /* 0x000fe400078e0006 */
[----:B------:R-:W-:Y:S02]  /*0e20*/  IMAD.MOV.U32 R33, RZ, RZ, R7 ;  /* 0x000000ffff217224 */ /* 0x000fe400078e0007 */
[----:B------:R-:W-:Y:S02]  /*0e30*/  IMAD.MOV.U32 R3, RZ, RZ, R8 ;  /* 0x000000ffff037224 */ /* 0x000fe400078e0008 */
[----:B------:R-:W-:-:S02]  /*0e40*/  IMAD.MOV.U32 R15, RZ, RZ, R9 ;  /* 0x000000ffff0f7224 */ /* 0x000fc400078e0009 */
[----:B------:R-:W-:-:S07]  /*0e50*/  IMAD.MOV R0, RZ, RZ, -R0 ;  /* 0x000000ffff007224 */ /* 0x000fce00078e0a00 */
.L_x_21:
[C---:B0-----:R-:W-:Y:S01]  /*0e60*/  R2UR UR4, R28.reuse ;  /* 0x000000001c0472ca */ /* 0x041fe200000e0000 */
[----:B------:R-:W-:Y:S01]  /*0e70*/  IMAD.WIDE R6, R17, 0x8, R10 ;  /* 0x0000000811067825 */ /* 0x000fe200078e020a */
[C---:B------:R-:W-:Y:S02]  /*0e80*/  R2UR UR5, R29.reuse ;  /* 0x000000001d0572ca */ /* 0x040fe400000e0000 */
[----:B------:R-:W-:Y:S02]  /*0e90*/  R2UR UR6, R28 ;  /* 0x000000001c0672ca */ /* 0x000fe400000e0000 */
[----:B------:R-:W-:-:S09]  /*0ea0*/  R2UR UR7, R29 ;  /* 0x000000001d0772ca */ /* 0x000fd200000e0000 */
[----:B-1----:R-:W2:Y:S04]  /*0eb0*/  LD.E.64 R4, desc[UR4][R10.64] ;  /* 0x000000040a047980 */ /* 0x002ea8000c101b00 */
[----:B------:R-:W2:Y:S01]  /*0ec0*/  LD.E.64 R6, desc[UR6][R6.64] ;  /* 0x0000000606067980 */ /* 0x000ea2000c101b00 */
[----:B------:R-:W-:Y:S02]  /*0ed0*/  R2UR UR8, R28 ;  /* 0x000000001c0872ca */ /* 0x000fe400000e0000 */
[----:B------:R-:W-:Y:S02]  /*0ee0*/  R2UR UR9, R29 ;  /* 0x000000001d0972ca */ /* 0x000fe400000e0000 */
[----:B--2---:R-:W-:Y:S01]  /*0ef0*/  IADD3 R12, P0, PT, R4, R6, RZ ;  /* 0x00000006040c7210 */ /* 0x004fe20007f1e0ff */
[----:B------:R-:W-:-:S02]  /*0f00*/  IMAD.MOV.U32 R6, RZ, RZ, R14 ;  /* 0x000000ffff067224 */ /* 0x000fc400078e000e */
[----:B------:R-:W-:Y:S02]  /*0f10*/  IMAD.MOV.U32 R14, RZ, RZ, R3 ;  /* 0x000000ffff0e7224 */ /* 0x000fe400078e0003 */
[----:B------:R-:W-:Y:S02]  /*0f20*/  IMAD.X R13, R5, 0x1, R7, P0 ;  /* 0x00000001050d7824 */ /* 0x000fe400000e0607 */
[----:B------:R-:W-:-:S03]  /*0f30*/  IMAD.MOV.U32 R7, RZ, RZ, R33 ;  /* 0x000000ffff077224 */ /* 0x000fc600078e0021 */
[----:B------:R0:W-:Y:S01]  /*0f40*/  ST.E.64 desc[UR4][R14.64], R12 ;  /* 0x0000000c0e007985 */ /* 0x0001e2000c101b04 */
[----:B------:R-:W-:-:S03]  /*0f50*/  IMAD.WIDE R8, R17, 0x8, R6 ;  /* 0x0000000811087825 */ /* 0x000fc600078e0206 */
[----:B------:R-:W2:Y:S04]  /*0f60*/  LD.E.64 R4, desc[UR6][R6.64] ;  /* 0x0000000606047980 */ /* 0x000ea8000c101b00 */
[----:B------:R-:W2:Y:S01]  /*0f70*/  LD.E.64 R8, desc[UR8][R8.64] ;  /* 0x0000000808087980 */ /* 0x000ea2000c101b00 */
[----:B------:R-:W-:Y:S01]  /*0f80*/  VIADD R0, R0, 0x1 ;  /* 0x0000000100007836 */ /* 0x000fe20000000000 */
[----:B------:R-:W-:Y:S02]  /*0f90*/  IADD3 R3, P3, PT, R3, 0x8, RZ ;  /* 0x0000000803037810 */ /* 0x000fe40007f7e0ff */
[----:B------:R-:W-:Y:S02]  /*0fa0*/  IADD3 R10, P4, PT, R10, 0x8, RZ ;  /* 0x000000080a0a7810 */ /* 0x000fe40007f9e0ff */
[----:B0-----:R-:W-:Y:S01]  /*0fb0*/  IADD3 R14, P2, PT, R6, 0x8, RZ ;  /* 0x00000008060e7810 */ /* 0x001fe20007f5e0ff */
[----:B------:R-:W-:-:S02]  /*0fc0*/  IMAD.X R15, RZ, RZ, R15, P3 ;  /* 0x000000ffff0f7224 */ /* 0x000fc400018e060f */
[----:B------:R-:W-:Y:S02]  /*0fd0*/  IMAD.X R11, RZ, RZ, R11, P4 ;  /* 0x000000ffff0b7224 */ /* 0x000fe400020e060b */
[----:B------:R-:W-:Y:S01]  /*0fe0*/  IMAD.X R33, RZ, RZ, R7, P2 ;  /* 0x000000ffff217224 */ /* 0x000fe200010e0607 */
[----:B--2---:R-:W-:-:S05]  /*0ff0*/  IADD3 R4, P0, PT, R4, R8, RZ ;  /* 0x0000000804047210 */ /* 0x004fca0007f1e0ff */
[----:B------:R-:W-:Y:S01]  /*1000*/  IMAD.X R5, R5, 0x1, R9, P0 ;  /* 0x0000000105057824 */ /* 0x000fe200000e0609 */
[----:B------:R-:W-:Y:S01]  /*1010*/  ISETP.NE.AND P0, PT, R0, RZ, PT ;  /* 0x000000ff0000720c */ /* 0x000fe20003f05270 */
[----:B------:R-:W-:Y:S02]  /*1020*/  IMAD.MOV.U32 R8, RZ, RZ, R32 ;  /* 0x000000ffff087224 */ /* 0x000fe400078e0020 */
[----:B------:R-:W-:Y:S01]  /*1030*/  IMAD.MOV.U32 R9, RZ, RZ, R35 ;  /* 0x000000ffff097224 */ /* 0x000fe200078e0023 */
[----:B------:R-:W-:-:S04]  /*1040*/  IADD3 R32, P1, PT, R32, 0x8, RZ ;  /* 0x0000000820207810 */ /* 0x000fc80007f3e0ff */
[----:B------:R1:W-:Y:S01]  /*1050*/  ST.E.64 desc[UR4][R8.64], R4 ;  /* 0x0000000408007985 */ /* 0x0003e2000c101b04 */
[----:B------:R-:W-:-:S04]  /*1060*/  IMAD.X R35, RZ, RZ, R35, P1 ;  /* 0x000000ffff237224 */ /* 0x000fc800008e0623 */
[----:B------:R-:W-:Y:S05]  /*1070*/  @P0 BRA `(.L_x_21) ;  /* 0xfffffffc00780947 */ /* 0x000fea000383ffff */
.L_x_17:
[----:B------:R-:W-:Y:S05]  /*1080*/  BSYNC.RECONVERGENT B0 ;  /* 0x0000000000007941 */ /* 0x000fea0003800200 */
.L_x_16:
[----:B------:R-:W-:Y:S01]  /*1090*/  ISETP.GE.AND P0, PT, R2, 0x2, PT ;  /* 0x000000020200780c */ /* 0x000fe20003f06270 */
[----:B------:R-:W-:Y:S01]  /*10a0*/  IMAD.MOV.U32 R6, RZ, RZ, R36 ;  /* 0x000000ffff067224 */ /* 0x000fe200078e0024 */
[----:B------:R-:W-:Y:S01]  /*10b0*/  MOV R20, 0x1150 ;  /* 0x0000115000147802 */ /* 0x000fe20000000f00 */
[----:B------:R-:W-:Y:S01]  /*10c0*/  IMAD.MOV.U32 R7, RZ, RZ, R37 ;  /* 0x000000ffff077224 */ /* 0x000fe200078e0025 */
[----:B------:R-:W-:Y:S01]  /*10d0*/  P2R R2, PR, RZ, 0x1 ;  /* 0x00000001ff027803 */ /* 0x000fe20000000000 */
[----:B-1----:R-:W-:Y:S02]  /*10e0*/  IMAD.MOV.U32 R8, RZ, RZ, R24 ;  /* 0x000000ffff087224 */ /* 0x002fe400078e0018 */
[----:B------:R-:W-:Y:S02]  /*10f0*/  IMAD.MOV.U32 R9, RZ, RZ, R25 ;  /* 0x000000ffff097224 */ /* 0x000fe400078e0019 */
[----:B------:R-:W-:Y:S02]  /*1100*/  IMAD.MOV.U32 R4, RZ, RZ, R30 ;  /* 0x000000ffff047224 */ /* 0x000fe400078e001e */
[----:B------:R-:W-:-:S02]  /*1110*/  IMAD.MOV.U32 R5, RZ, RZ, R31 ;  /* 0x000000ffff057224 */ /* 0x000fc400078e001f */
[----:B------:R-:W-:Y:S02]  /*1120*/  IMAD.MOV.U32 R10, RZ, RZ, R17 ;  /* 0x000000ffff0a7224 */ /* 0x000fe400078e0011 */
[----:B------:R-:W-:-:S07]  /*1130*/  IMAD.MOV.U32 R21, RZ, RZ, 0x0 ;  /* 0x00000000ff157424 */ /* 0x000fce00078e00ff */
[----:B0-----:R-:W-:Y:S05]  /*1140*/  CALL.REL.NOINC `($_Z23multiplyKernelKaratsubaPlPKlS1_j$_Z26multiplyKernelKaratsubaRecPlPKlS1_j) ;  /* 0xffffffec00ec7944 */ /* 0x001fea0003c3ffff */
[----:B------:R-:W-:-:S13]  /*1150*/  ISETP.NE.AND P6, PT, R2, RZ, PT ;  /* 0x000000ff0200720c */ /* 0x000fda0003fc5270 */
[----:B------:R-:W-:Y:S05]  /*1160*/  @!P6 BRA `(.L_x_10) ;  /* 0x0000001000d8e947 */ /* 0x000fea0003800000 */
[----:B------:R-:W-:Y:S01]  /*1170*/  VIADD R0, R17, 0xffffffff ;  /* 0xffffffff11007836 */ /* 0x000fe20000000000 */
[----:B------:R-:W-:Y:S01]  /*1180*/  BSSY.RECONVERGENT B1, `(.L_x_22) ;  /* 0x0000108000017945 */ /* 0x000fe20003800200 */
[----:B------:R-:W-:-:S03]  /*1190*/  IMAD.MOV.U32 R3, RZ, RZ, RZ ;  /* 0x000000ffff037224 */ /* 0x000fc600078e00ff */
[----:B------:R-:W-:Y:S02]  /*11a0*/  ISETP.GE.U32.AND P0, PT, R0, 0x3, PT ;  /* 0x000000030000780c */ /* 0x000fe40003f06070 */
[----:B------:R-:W-:-:S11]  /*11b0*/  LOP3.LUT R0, R17, 0x3, RZ, 0xc0, !PT ;  /* 0x0000000311007812 */ /* 0x000fd600078ec0ff */
[----:B------:R-:W-:Y:S05]  /*11c0*/  @!P0 BRA `(.L_x_23) ;  /* 0x00000010000c8947 */ /* 0x000fea0003800000 */
[----:B------:R-:W-:Y:S01]  /*11d0*/  LOP3.LUT R3, R17, 0x3ffffffc, RZ, 0xc0, !PT ;  /* 0x3ffffffc11037812 */ /* 0x000fe200078ec0ff */
[----:B------:R-:W-:Y:S01]  /*11e0*/  BSSY.RELIABLE B0, `(.L_x_24) ;  /* 0x00000d4000007945 */ /* 0x000fe20003800100 */
[----:B------:R-:W-:Y:S02]  /*11f0*/  IADD3 R8, P0, PT, R30, 0x10, RZ ;  /* 0x000000101e087810 */ /* 0x000fe40007f1e0ff */
[----:B------:R-:W-:Y:S01]  /*1200*/  IADD3 R10, P1, PT, R18, 0x10, RZ ;  /* 0x00000010120a7810 */ /* 0x000fe20007f3e0ff */
[----:B------:R-:W-:Y:S01]  /*1210*/  IMAD.MOV R2, RZ, RZ, -R3 ;  /* 0x000000ffff027224 */ /* 0x000fe200078e0a03 */
[----:B------:R-:W-:Y:S01]  /*1220*/  IADD3 R4, P2, PT, R22, 0x10, RZ ;  /* 0x0000001016047810 */ /* 0x000fe20007f5e0ff */
[----:B------:R-:W-:Y:S01]  /*1230*/  IMAD.X R9, RZ, RZ, R31, P0 ;  /* 0x000000ffff097224 */ /* 0x000fe200000e061f */
[----:B------:R-:W-:Y:S01]  /*1240*/  IADD3 R6, P3, PT, R26, 0x10, RZ ;  /* 0x000000101a067810 */ /* 0x000fe20007f7e0ff */
[----:B------:R-:W-:Y:S01]  /*1250*/  IMAD.X R11, RZ, RZ, R19, P1 ;  /* 0x000000ffff0b7224 */ /* 0x000fe200008e0613 */
[----:B------:R-:W-:Y:S01]  /*1260*/  ISETP.GE.AND P0, PT, R2, RZ, PT ;  /* 0x000000ff0200720c */ /* 0x000fe20003f06270 */
[----:B------:R-:W-:-:S02]  /*1270*/  IMAD.X R5, RZ, RZ, R23, P2 ;  /* 0x000000ffff057224 */ /* 0x000fc400010e0617 */
[----:B------:R-:W-:-:S10]  /*1280*/  IMAD.X R7, RZ, RZ, R27, P3 ;  /* 0x000000ffff077224 */ /* 0x000fd400018e061b */
[----:B------:R-:W-:Y:S05]  /*1290*/  @P0 BRA `(.L_x_25) ;  /* 0x0000000c00200947 */ /* 0x000fea0003800000 */
[----:B------:R-:W-:Y:S01]  /*12a0*/  IMAD.MOV R12, RZ, RZ, -R2 ;  /* 0x000000ffff0c7224 */ /* 0x000fe200078e0a02 */
[----:B------:R-:W-:Y:S01]  /*12b0*/  BSSY.RECONVERGENT B2, `(.L_x_26) ;  /* 0x000007a000027945 */ /* 0x000fe20003800200 */
[----:B------:R-:W-:-:S03]  /*12c0*/  PLOP3.LUT P0, PT, PT, PT, PT, 0x80, 0x8 ;  /* 0x000000000008781c */ /* 0x000fc60003f0f070 */
[----:B------:R-:W-:-:S13]  /*12d0*/  ISETP.GT.AND P1, PT, R12, 0xc, PT ;  /* 0x0000000c0c00780c */ /* 0x000fda0003f24270 */
[----:B------:R-:W-:Y:S05]  /*12e0*/  @!P1 BRA `(.L_x_27) ;  /* 0x0000000400d89947 */ /* 0x000fea0003800000 */
[----:B------:R-:W-:-:S13]  /*12f0*/  PLOP3.LUT P0, PT, PT, PT, PT, 0x8, 0x80 ;  /* 0x000000000080781c */ /* 0x000fda0003f0e170 */
.L_x_28:
[C---:B------:R-:W-:Y:S02]  /*1300*/  R2UR UR4, R28.reuse ;  /* 0x000000001c0472ca */ /* 0x040fe400000e0000 */
[C---:B------:R-:W-:Y:S02]  /*1310*/  R2UR UR5, R29.reuse ;  /* 0x000000001d0572ca */ /* 0x040fe400000e0000 */
[C---:B------:R-:W-:Y:S02]  /*1320*/  R2UR UR6, R28.reuse ;  /* 0x000000001c0672ca */ /* 0x040fe400000e0000 */
[C---:B------:R-:W-:Y:S02]  /*1330*/  R2UR UR7, R29.reuse ;  /* 0x000000001d0772ca */ /* 0x040fe400000e0000 */
[----:B------:R-:W-:Y:S02]  /*1340*/  R2UR UR8, R28 ;  /* 0x000000001c0872ca */ /* 0x000fe400000e0000 */
[----:B------:R-:W-:-:S05]  /*1350*/  R2UR UR9, R29 ;  /* 0x000000001d0972ca */ /* 0x000fca00000e0000 */
[----:B------:R-:W2:Y:S04]  /*1360*/  LD.E.64 R12, desc[UR4][R8.64+-0x10] ;  /* 0xfffff004080c7980 */ /* 0x000ea8000c101b00 */
[----:B------:R-:W2:Y:S04]  /*1370*/  LD.E.64 R14, desc[UR6][R10.64+-0x10] ;  /* 0xfffff0060a0e7980 */ /* 0x000ea8000c101b00 */
[----:B------:R-:W2:Y:S01]  /*1380*/  LD.E.64 R24, desc[UR8][R4.64+-0x10] ;  /* 0xfffff00804187980 */ /* 0x000ea2000c101b00 */
[----:B------:R-:W-:Y:S02]  /*1390*/  R2UR UR10, R28 ;  /* 0x000000001c0a72ca */ /* 0x000fe400000e0000 */
[----:B------:R-:W-:-:S02]  /*13a0*/  R2UR UR11, R29 ;  /* 0x000000001d0b72ca */ /* 0x000fc400000e0000 */
[----:B--2---:R-:W-:-:S04]  /*13b0*/  IADD3 R32, P1, P2, R12, -R14, -R24 ;  /* 0x8000000e0c207210 */ /* 0x004fc80007a3e818 */
[----:B------:R-:W-:-:S05]  /*13c0*/  IADD3.X R33, PT, PT, R13, ~R15, ~R25, P1, P2 ;  /* 0x8000000f0d217210 */ /* 0x000fca0000fe4c19 */
[----:B------:R0:W-:Y:S04]  /*13d0*/  ST.E.64 desc[UR4][R6.64+-0x10], R32 ;  /* 0xfffff02006007985 */ /* 0x0001e8000c101b04 */
[----:B------:R-:W2:Y:S04]  /*13e0*/  LD.E.64 R12, desc[UR6][R8.64+-0x8] ;  /* 0xfffff806080c7980 */ /* 0x000ea8000c101b00 */
[----:B------:R-:W2:Y:S04]  /*13f0*/  LD.E.64 R14, desc[UR8][R10.64+-0x8] ;  /* 0xfffff8080a0e7980 */ /* 0x000ea8000c101b00 */
[----:B------:R-:W2:Y:S02]  /*1400*/  LD.E.64 R24, desc[UR10][R4.64+-0x8] ;  /* 0xfffff80a04187980 */ /* 0x000ea4000c101b00 */
[----:B--2---:R-:W-:-:S04]  /*1410*/  IADD3 R34, P1, P2, R12, -R14, -R24 ;  /* 0x8000000e0c227210 */ /* 0x004fc80007a3e818 */
[----:B------:R-:W-:-:S05]  /*1420*/  IADD3.X R35, PT, PT, R13, ~R15, ~R25, P1, P2 ;  /* 0x8000000f0d237210 */ /* 0x000fca0000fe4c19 */
[----:B------:R1:W-:Y:S04]  /*1430*/  ST.E.64 desc[UR4][R6.64+-0x8], R34 ;  /* 0xfffff82206007985 */ /* 0x0003e8000c101b04 */
[----:B------:R-:W0:Y:S04]  /*1440*/  LD.E.64 R12, desc[UR6][R8.64] ;  /* 0x00000006080c7980 */ /* 0x000e28000c101b00 */
[----:B------:R-:W0:Y:S04]  /*1450*/  LD.E.64 R14, desc[UR8][R10.64] ;  /* 0x000000080a0e7980 */ /* 0x000e28000c101b00 */
[----:B------:R-:W0:Y:S02]  /*1460*/  LD.E.64 R24, desc[UR10][R4.64] ;  /* 0x0000000a04187980 */ /* 0x000e24000c101b00 */
[----:B0-----:R-:W-:-:S04]  /*1470*/  IADD3 R32, P1, P2, R12, -R14, -R24 ;  /* 0x8000000e0c207210 */ /* 0x001fc80007a3e818 */
[----:B------:R-:W-:-:S05]  /*1480*/  IADD3.X R33, PT, PT, R13, ~R15, ~R25, P1, P2 ;  /* 0x8000000f0d217210 */ /* 0x000fca0000fe4c19 */
[----:B------:R0:W-:Y:S04]  /*1490*/  ST.E.64 desc[UR4][R6.64], R32 ;  /* 0x0000002006007985 */ /* 0x0001e8000c101b04 */
[----:B------:R-:W1:Y:S04]  /*14a0*/  LD.E.64 R12, desc[UR6][R8.64+0x8] ;  /* 0x00000806080c7980 */ /* 0x000e68000c101b00 */
[----:B------:R-:W1:Y:S04]  /*14b0*/  LD.E.64 R14, desc[UR8][R10.64+0x8] ;  /* 0x000008080a0e7980 */ /* 0x000e68000c101b00 */
[----:B------:R-:W1:Y:S02]  /*14c0*/  LD.E.64 R24, desc[UR10][R4.64+0x8] ;  /* 0x0000080a04187980 */ /* 0x000e64000c101b00 */
[----:B-1----:R-:W-:-:S04]  /*14d0*/  IADD3 R34, P1, P2, R12, -R14, -R24 ;  /* 0x8000000e0c227210 */ /* 0x002fc80007a3e818 */
        /* <DEDUP_REMOVED lines=61> */
[----:B------:R-:W-:Y:S04]  /*18b0*/  ST.E.64 desc[UR4][R6.64+0x58], R34 ;  /* 0x0000582206007985 */ /* 0x000fe8000c101b04 */
[----:B------:R-:W0:Y:S04]  /*18c0*/  LD.E.64 R12, desc[UR6][R8.64+0x60] ;  /* 0x00006006080c7980 */ /* 0x000e28000c101b00 */
[----:B------:R-:W0:Y:S04]  /*18d0*/  LD.E.64 R14, desc[UR8][R10.64+0x60] ;  /* 0x000060080a0e7980 */ /* 0x000e28000c101b00 */
[----:B------:R-:W0:Y:S02]  /*18e0*/  LD.E.64 R24, desc[UR10][R4.64+0x60] ;  /* 0x0000600a04187980 */ /* 0x000e24000c101b00 */
[----:B0-----:R-:W-:-:S04]  /*18f0*/  IADD3 R32, P1, P2, R12, -R14, -R24 ;  /* 0x8000000e0c207210 */ /* 0x001fc80007a3e818 */
[----:B------:R-:W-:-:S05]  /*1900*/  IADD3.X R33, PT, PT, R13, ~R15, ~R25, P1, P2 ;  /* 0x8000000f0d217210 */ /* 0x000fca0000fe4c19 */
[----:B------:R-:W-:Y:S04]  /*1910*/  ST.E.64 desc[UR4][R6.64+0x60], R32 ;  /* 0x0000602006007985 */ /* 0x000fe8000c101b04 */
[----:B------:R-:W2:Y:S04]  /*1920*/  LD.E.64 R12, desc[UR6][R8.64+0x68] ;  /* 0x00006806080c7980 */ /* 0x000ea8000c101b00 */
[----:B------:R-:W2:Y:S04]  /*1930*/  LD.E.64 R14, desc[UR8][R10.64+0x68] ;  /* 0x000068080a0e7980 */ /* 0x000ea8000c101b00 */
[----:B------:R0:W2:Y:S01]  /*1940*/  LD.E.64 R24, desc[UR10][R4.64+0x68] ;  /* 0x0000680a04187980 */ /* 0x0000a2000c101b00 */
[----:B------:R-:W-:Y:S01]  /*1950*/  VIADD R2, R2, 0x10 ;  /* 0x0000001002027836 */ /* 0x000fe20000000000 */
[----:B0-----:R-:W-:-:S05]  /*1960*/  IADD3 R4, P3, PT, R4, 0x80, RZ ;  /* 0x0000008004047810 */ /* 0x001fca0007f7e0ff */
[----:B------:R-:W-:Y:S01]  /*1970*/  IMAD.X R5, RZ, RZ, R5, P3 ;  /* 0x000000ffff057224 */ /* 0x000fe200018e0605 */
[----:B--2---:R-:W-:Y:S02]  /*1980*/  IADD3 R12, P1, P2, R12, -R14, -R24 ;  /* 0x8000000e0c0c7210 */ /* 0x004fe40007a3e818 */
[----:B------:R-:W-:Y:S02]  /*1990*/  IADD3 R14, P4, PT, R6, 0x80, RZ ;  /* 0x00000080060e7810 */ /* 0x000fe40007f9e0ff */
[----:B------:R-:W-:Y:S02]  /*19a0*/  IADD3.X R13, PT, PT, R13, ~R15, ~R25, P1, P2 ;  /* 0x8000000f0d0d7210 */ /* 0x000fe40000fe4c19 */
[----:B------:R-:W-:Y:S01]  /*19b0*/  IADD3 R8, P1, PT, R8, 0x80, RZ ;  /* 0x0000008008087810 */ /* 0x000fe20007f3e0ff */
[----:B------:R-:W-:Y:S01]  /*19c0*/  IMAD.X R15, RZ, RZ, R7, P4 ;  /* 0x000000ffff0f7224 */ /* 0x000fe200020e0607 */
[----:B------:R-:W-:Y:S01]  /*19d0*/  IADD3 R10, P2, PT, R10, 0x80, RZ ;  /* 0x000000800a0a7810 */ /* 0x000fe20007f5e0ff */
[----:B------:R0:W-:Y:S02]  /*19e0*/  ST.E.64 desc[UR4][R6.64+0x68], R12 ;  /* 0x0000680c06007985 */ /* 0x0001e4000c101b04 */
[----:B------:R-:W-:Y:S01]  /*19f0*/  IMAD.X R9, RZ, RZ, R9, P1 ;  /* 0x000000ffff097224 */ /* 0x000fe200008e0609 */
[----:B------:R-:W-:Y:S01]  /*1a00*/  ISETP.GE.AND P1, PT, R2, -0xc, PT ;  /* 0xfffffff40200780c */ /* 0x000fe20003f26270 */
[----:B------:R-:W-:-:S02]  /*1a10*/  IMAD.X R11, RZ, RZ, R11, P2 ;  /* 0x000000ffff0b7224 */ /* 0x000fc400010e060b */
[----:B0-----:R-:W-:Y:S02]  /*1a20*/  IMAD.MOV.U32 R6, RZ, RZ, R14 ;  /* 0x000000ffff067224 */ /* 0x001fe400078e000e */
[----:B------:R-:W-:-:S08]  /*1a30*/  IMAD.MOV.U32 R7, RZ, RZ, R15 ;  /* 0x000000ffff077224 */ /* 0x000fd000078e000f */
[----:B------:R-:W-:Y:S05]  /*1a40*/  @!P1 BRA `(.L_x_28) ;  /* 0xfffffff8002c9947 */ /* 0x000fea000383ffff */
.L_x_27:
[----:B------:R-:W-:Y:S05]  /*1a50*/  BSYNC.RECONVERGENT B2 ;  /* 0x0000000000027941 */ /* 0x000fea0003800200 */
.L_x_26:
[----:B------:R-:W-:Y:S01]  /*1a60*/  IMAD.MOV R12, RZ, RZ, -R2 ;  /* 0x000000ffff0c7224 */ /* 0x000fe200078e0a02 */
[----:B------:R-:W-:Y:S04]  /*1a70*/  BSSY.RECONVERGENT B2, `(.L_x_29) ;  /* 0x0000047000027945 */ /* 0x000fe80003800200 */
[----:B------:R-:W-:-:S13]  /*1a80*/  ISETP.GT.AND P1, PT, R12, 0x4, PT ;  /* 0x000000040c00780c */ /* 0x000fda0003f24270 */
[----:B------:R-:W-:Y:S05]  /*1a90*/  @!P1 BRA `(.L_x_30) ;  /* 0x0000000400109947 */ /* 0x000fea0003800000 */
        /* <DEDUP_REMOVED lines=51> */
[----:B------:R0:W2:Y:S04]  /*1dd0*/  LD.E.64 R14, desc[UR8][R10.64+0x28] ;  /* 0x000028080a0e7980 */ /* 0x0000a8000c101b00 */
[----:B------:R1:W2:Y:S01]  /*1de0*/  LD.E.64 R24, desc[UR10][R4.64+0x28] ;  /* 0x0000280a04187980 */ /* 0x0002a2000c101b00 */
[----:B------:R-:W-:Y:S01]  /*1df0*/  VIADD R2, R2, 0x8 ;  /* 0x0000000802027836 */ /* 0x000fe20000000000 */
[----:B0-----:R-:W-:-:S02]  /*1e00*/  IADD3 R10, P2, PT, R10, 0x40, RZ ;  /* 0x000000400a0a7810 */ /* 0x001fc40007f5e0ff */
[----:B-1----:R-:W-:-:S03]  /*1e10*/  IADD3 R4, P3, PT, R4, 0x40, RZ ;  /* 0x0000004004047810 */ /* 0x002fc60007f7e0ff */
[----:B------:R-:W-:Y:S02]  /*1e20*/  IMAD.X R11, RZ, RZ, R11, P2 ;  /* 0x000000ffff0b7224 */ /* 0x000fe400010e060b */
[----:B------:R-:W-:Y:S01]  /*1e30*/  IMAD.X R5, RZ, RZ, R5, P3 ;  /* 0x000000ffff057224 */ /* 0x000fe200018e0605 */
[----:B--2---:R-:W-:Y:S02]  /*1e40*/  IADD3 R12, P0, P1, R12, -R14, -R24 ;  /* 0x8000000e0c0c7210 */ /* 0x004fe4000791e818 */
[----:B------:R-:W-:Y:S02]  /*1e50*/  IADD3 R14, P4, PT, R6, 0x40, RZ ;  /* 0x00000040060e7810 */ /* 0x000fe40007f9e0ff */
[----:B------:R-:W-:Y:S02]  /*1e60*/  IADD3.X R13, PT, PT, R13, ~R15, ~R25, P0, P1 ;  /* 0x8000000f0d0d7210 */ /* 0x000fe400007e2c19 */
[----:B------:R-:W-:Y:S01]  /*1e70*/  IADD3 R8, P1, PT, R8, 0x40, RZ ;  /* 0x0000004008087810 */ /* 0x000fe20007f3e0ff */
[----:B------:R-:W-:Y:S01]  /*1e80*/  IMAD.X R15, RZ, RZ, R7, P4 ;  /* 0x000000ffff0f7224 */ /* 0x000fe200020e0607 */
[----:B------:R-:W-:Y:S01]  /*1e90*/  PLOP3.LUT P0, PT, PT, PT, PT, 0x8, 0x80 ;  /* 0x000000000080781c */ /* 0x000fe20003f0e170 */
[----:B------:R0:W-:Y:S02]  /*1ea0*/  ST.E.64 desc[UR4][R6.64+0x28], R12 ;  /* 0x0000280c06007985 */ /* 0x0001e4000c101b04 */
[----:B------:R-:W-:-:S02]  /*1eb0*/  IMAD.X R9, RZ, RZ, R9, P1 ;  /* 0x000000ffff097224 */ /* 0x000fc400008e0609 */
[----:B0-----:R-:W-:Y:S02]  /*1ec0*/  IMAD.MOV.U32 R6, RZ, RZ, R14 ;  /* 0x000000ffff067224 */ /* 0x001fe400078e000e */
[----:B------:R-:W-:-:S07]  /*1ed0*/  IMAD.MOV.U32 R7, RZ, RZ, R15 ;  /* 0x000000ffff077224 */ /* 0x000fce00078e000f */
.L_x_30:
[----:B------:R-:W-:Y:S05]  /*1ee0*/  BSYNC.RECONVERGENT B2 ;  /* 0x0000000000027941 */ /* 0x000fea0003800200 */
.L_x_29:
[----:B------:R-:W-:-:S13]  /*1ef0*/  ISETP.NE.OR P0, PT, R2, RZ, P0 ;  /* 0x000000ff0200720c */ /* 0x000fda0000705670 */
[----:B------:R-:W-:Y:S05]  /*1f00*/  @!P0 BREAK.RELIABLE B0 ;  /* 0x0000000000008942 */ /* 0x000fea0003800100 */
[----:B------:R-:W-:Y:S05]  /*1f10*/  @!P0 BRA `(.L_x_23) ;  /* 0x0000000000b88947 */ /* 0x000fea0003800000 */
.L_x_25:
[----:B------:R-:W-:Y:S05]  /*1f20*/  BSYNC.RELIABLE B0 ;  /* 0x0000000000007941 */ /* 0x000fea0003800100 */
.L_x_24:
        /* <DEDUP_REMOVED lines=40> */
[----:B------:R-:W-:Y:S01]  /*21b0*/  ISETP.NE.AND P0, PT, R2, RZ, PT ;  /* 0x000000ff0200720c */ /* 0x000fe20003f05270 */
[----:B------:R-:W-:-:S02]  /*21c0*/  IMAD.X R11, RZ, RZ, R11, P1 ;  /* 0x000000ffff0b7224 */ /* 0x000fc400008e060b */
[----:B0-----:R-:W-:Y:S02]  /*21d0*/  IMAD.MOV.U32 R6, RZ, RZ, R14 ;  /* 0x000000ffff067224 */ /* 0x001fe400078e000e */
[----:B------:R-:W-:-:S08]  /*21e0*/  IMAD.MOV.U32 R7, RZ, RZ, R15 ;  /* 0x000000ffff077224 */ /* 0x000fd000078e000f */
[----:B------:R-:W-:Y:S05]  /*21f0*/  @P0 BRA `(.L_x_24) ;  /* 0xfffffffc004c0947 */ /* 0x000fea000383ffff */
.L_x_23:
[----:B------:R-:W-:Y:S05]  /*2200*/  BSYNC.RECONVERGENT B1 ;  /* 0x0000000000017941 */ /* 0x000fea0003800200 */
.L_x_22:
[----:B------:R-:W-:-:S13]  /*2210*/  ISETP.NE.AND P0, PT, R0, RZ, PT ;  /* 0x000000ff0000720c */ /* 0x000fda0003f05270 */
[----:B------:R-:W-:Y:S05]  /*2220*/  @!P0 BRA `(.L_x_10) ;  /* 0x0000000000a88947 */ /* 0x000fea0003800000 */
[----:B------:R-:W-:Y:S01]  /*2230*/  IMAD.MOV.U32 R4, RZ, RZ, R26 ;  /* 0x000000ffff047224 */ /* 0x000fe200078e001a */
[----:B------:R-:W-:Y:S01]  /*2240*/  BSSY.RECONVERGENT B0, `(.L_x_10) ;  /* 0x0000028000007945 */ /* 0x000fe20003800200 */
[----:B------:R-:W-:Y:S02]  /*2250*/  IMAD.MOV.U32 R5, RZ, RZ, R27 ;  /* 0x000000ffff057224 */ /* 0x000fe400078e001b */
[----:B------:R-:W-:-:S04]  /*2260*/  IMAD.WIDE.U32 R22, R3, 0x8, R22 ;  /* 0x0000000803167825 */ /* 0x000fc800078e0016 */
[----:B------:R-:W-:-:S04]  /*2270*/  IMAD.WIDE.U32 R4, R3, 0x8, R4 ;  /* 0x0000000803047825 */ /* 0x000fc800078e0004 */
[----:B------:R-:W-:-:S04]  /*2280*/  IMAD.WIDE.U32 R18, R3, 0x8, R18 ;  /* 0x0000000803127825 */ /* 0x000fc800078e0012 */
[----:B------:R-:W-:-:S04]  /*2290*/  IMAD.WIDE.U32 R30, R3, 0x8, R30 ;  /* 0x00000008031e7825 */ /* 0x000fc800078e001e */
[----:B------:R-:W-:Y:S02]  /*22a0*/  IMAD.MOV.U32 R10, RZ, RZ, R4 ;  /* 0x000000ffff0a7224 */ /* 0x000fe400078e0004 */
[----:B------:R-:W-:Y:S02]  /*22b0*/  IMAD.MOV.U32 R11, RZ, RZ, R5 ;  /* 0x000000ffff0b7224 */ /* 0x000fe400078e0005 */
[----:B------:R-:W-:-:S07]  /*22c0*/  IMAD.MOV R0, RZ, RZ, -R0 ;  /* 0x000000ffff007224 */ /* 0x000fce00078e0a00 */
.L_x_31:
[C---:B------:R-:W-:Y:S01]  /*22d0*/  R2UR UR4, R28.reuse ;  /* 0x000000001c0472ca */ /* 0x040fe200000e0000 */
[----:B0-----:R-:W-:Y:S01]  /*22e0*/  IMAD.MOV.U32 R2, RZ, RZ, R30 ;  /* 0x000000ffff027224 */ /* 0x001fe200078e001e */
[C---:B------:R-:W-:Y:S01]  /*22f0*/  R2UR UR5, R29.reuse ;  /* 0x000000001d0572ca */ /* 0x040fe200000e0000 */
[----:B------:R-:W-:Y:S01]  /*2300*/  IMAD.MOV.U32 R3, RZ, RZ, R31 ;  /* 0x000000ffff037224 */ /* 0x000fe200078e001f */
[C---:B------:R-:W-:Y:S01]  /*2310*/  R2UR UR6, R28.reuse ;  /* 0x000000001c0672ca */ /* 0x040fe200000e0000 */
[----:B------:R-:W-:Y:S01]  /*2320*/  IMAD.MOV.U32 R4, RZ, RZ, R18 ;  /* 0x000000ffff047224 */ /* 0x000fe200078e0012 */
[C---:B------:R-:W-:Y:S01]  /*2330*/  R2UR UR7, R29.reuse ;  /* 0x000000001d0772ca */ /* 0x040fe200000e0000 */
[----:B------:R-:W-:Y:S01]  /*2340*/  IMAD.MOV.U32 R5, RZ, RZ, R19 ;  /* 0x000000ffff057224 */ /* 0x000fe200078e0013 */
[----:B------:R-:W-:Y:S01]  /*2350*/  R2UR UR8, R28 ;  /* 0x000000001c0872ca */ /* 0x000fe200000e0000 */
[----:B------:R-:W-:Y:S01]  /*2360*/  IMAD.MOV.U32 R6, RZ, RZ, R22 ;  /* 0x000000ffff067224 */ /* 0x000fe200078e0016 */
[----:B------:R-:W-:Y:S01]  /*2370*/  R2UR UR9, R29 ;  /* 0x000000001d0972ca */ /* 0x000fe200000e0000 */
[----:B------:R-:W-:-:S04]  /*2380*/  IMAD.MOV.U32 R7, RZ, RZ, R23 ;  /* 0x000000ffff077224 */ /* 0x000fc800078e0017 */
[----:B------:R-:W2:Y:S04]  /*2390*/  LD.E.64 R2, desc[UR4][R2.64] ;  /* 0x0000000402027980 */ /* 0x000ea8000c101b00 */
[----:B------:R-:W2:Y:S04]  /*23a0*/  LD.E.64 R4, desc[UR6][R4.64] ;  /* 0x0000000604047980 */ /* 0x000ea8000c101b00 */
[----:B------:R-:W2:Y:S01]  /*23b0*/  LD.E.64 R6, desc[UR8][R6.64] ;  /* 0x0000000806067980 */ /* 0x000ea2000c101b00 */
[----:B------:R-:W-:Y:S01]  /*23c0*/  VIADD R0, R0, 0x1 ;  /* 0x0000000100007836 */ /* 0x000fe20000000000 */
[----:B------:R-:W-:-:S02]  /*23d0*/  IADD3 R22, P2, PT, R22, 0x8, RZ ;  /* 0x0000000816167810 */ /* 0x000fc40007f5e0ff */
[----:B------:R-:W-:Y:S02]  /*23e0*/  IADD3 R18, P3, PT, R18, 0x8, RZ ;  /* 0x0000000812127810 */ /* 0x000fe40007f7e0ff */
[----:B------:R-:W-:Y:S01]  /*23f0*/  IADD3 R30, P4, PT, R30, 0x8, RZ ;  /* 0x000000081e1e7810 */ /* 0x000fe20007f9e0ff */
[----:B------:R-:W-:Y:S02]  /*2400*/  IMAD.X R23, RZ, RZ, R23, P2 ;  /* 0x000000ffff177224 */ /* 0x000fe400010e0617 */
[----:B------:R-:W-:Y:S02]  /*2410*/  IMAD.X R19, RZ, RZ, R19, P3 ;  /* 0x000000ffff137224 */ /* 0x000fe400018e0613 */
[----:B------:R-:W-:Y:S01]  /*2420*/  IMAD.X R31, RZ, RZ, R31, P4 ;  /* 0x000000ffff1f7224 */ /* 0x000fe200020e061f */
[----:B--2---:R-:W-:Y:S01]  /*2430*/  IADD3 R8, P0, P1, R2, -R4, -R6 ;  /* 0x8000000402087210 */ /* 0x004fe2000791e806 */
[----:B------:R-:W-:-:S03]  /*2440*/  IMAD.MOV.U32 R2, RZ, RZ, R10 ;  /* 0x000000ffff027224 */ /* 0x000fc600078e000a */
[----:B------:R-:W-:Y:S01]  /*2450*/  IADD3.X R9, PT, PT, R3, ~R5, ~R7, P0, P1 ;  /* 0x8000000503097210 */ /* 0x000fe200007e2c07 */
[--C-:B------:R-:W-:Y:S01]  /*2460*/  IMAD.MOV.U32 R3, RZ, RZ, R11.reuse ;  /* 0x000000ffff037224 */ /* 0x100fe200078e000b */
[----:B------:R-:W-:Y:S02]  /*2470*/  ISETP.NE.AND P0, PT, R0, RZ, PT ;  /* 0x000000ff0000720c */ /* 0x000fe40003f05270 */
[----:B------:R-:W-:Y:S02]  /*2480*/  IADD3 R10, P1, PT, R10, 0x8, RZ ;  /* 0x000000080a0a7810 */ /* 0x000fe40007f3e0ff */
[----:B------:R0:W-:Y:S03]  /*2490*/  ST.E.64 desc[UR4][R2.64], R8 ;  /* 0x0000000802007985 */ /* 0x0001e6000c101b04 */
[----:B------:R-:W-:-:S06]  /*24a0*/  IMAD.X R11, RZ, RZ, R11, P1 ;  /* 0x000000ffff0b7224 */ /* 0x000fcc00008e060b */
[----:B------:R-:W-:Y:S05]  /*24b0*/  @P0 BRA `(.L_x_31) ;  /* 0xfffffffc00840947 */ /* 0x000fea000383ffff */
[----:B------:R-:W-:Y:S05]  /*24c0*/  BSYNC.RECONVERGENT B0 ;  /* 0x0000000000007941 */ /* 0x000fea0003800200 */
.L_x_10:
[----:B------:R-:W-:Y:S05]  /*24d0*/  BSYNC.RECONVERGENT B6 ;  /* 0x0000000000067941 */ /* 0x000fea0003800200 */
.L_x_8:
[----:B------:R-:W2:Y:S01]  /*24e0*/  LDL R20, [R1+0x14] ;  /* 0x0000140001147983 */ /* 0x000ea20000100800 */
[----:B------:R1:W-:Y:S05]  /*24f0*/  BMOV.32 B6, R16 ;  /* 0x0000001006007356 */ /* 0x0003ea0000000000 */
[----:B------:R-:W2:Y:S04]  /*2500*/  LDL R21, [R1+0x18] ;  /* 0x0000180001157983 */ /* 0x000ea80000100800 */
[----:B0-----:R-:W2:Y:S04]  /*2510*/  LDL R2, [R1] ;  /* 0x0000000001027983 */ /* 0x001ea80000100800 */
[----:B-1----:R-:W2:Y:S04]  /*2520*/  LDL R16, [R1+0x4] ;  /* 0x0000040001107983 */ /* 0x002ea80000100800 */
[----:B------:R-:W2:Y:S04]  /*2530*/  LDL R17, [R1+0x8] ;  /* 0x0000080001117983 */ /* 0x000ea80000100800 */
        /* <DEDUP_REMOVED lines=19> */
[----:B------:R0:W2:Y:S02]  /*2670*/  LDL R47, [R1+0x60] ;  /* 0x00006000012f7983 */ /* 0x0000a40000100800 */
[----:B0-----:R-:W-:Y:S01]  /*2680*/  VIADD R1, R1, 0x68 ;  /* 0x0000006801017836 */ /* 0x001fe20000000000 */
[----:B--2---:R-:W-:Y:S06]  /*2690*/  RET.REL.NODEC R20 `(_Z23multiplyKernelKaratsubaPlPKlS1_j) ;  /* 0xffffffd814587950 */ /* 0x004fec0003c3ffff */
.L_x_32:
        /* <DEDUP_REMOVED lines=14> */
.L_x_33:


//--------------------- .nv.shared.reserved.0     --------------------------
	.section	.nv.shared.reserved.0,"aw",@nobits
	.weak		__nv_reservedSMEM_offset_0_alias
	.size		__nv_reservedSMEM_offset_0_alias, 0, 64
	.other		__nv_reservedSMEM_offset_0_alias,@"STO_CUDA_RESERVED_SHARED STV_DEFAULT"
__nv_reservedSMEM_offset_0_alias:
	.zero		0
	.zero		64


//--------------------- .nv.constant0._Z14multiplyKernelPlPKlS1_j --------------------------
	.section	.nv.constant0._Z14multiplyKernelPlPKlS1_j,"a",@progbits
	.sectionflags	@""
	.align	4
.nv.constant0._Z14multiplyKernelPlPKlS1_j:
	.zero		924


//--------------------- .nv.constant0._Z23multiplyKernelKaratsubaPlPKlS1_j --------------------------
	.section	.nv.constant0._Z23multiplyKernelKaratsubaPlPKlS1_j,"a",@progbits
	.sectionflags	@""
	.align	4
.nv.constant0._Z23multiplyKernelKaratsubaPlPKlS1_j:
	.zero		924


//--------------------- SYMBOLS --------------------------

	.type		.nv.reservedSmem.offset0,@object
	.size		.nv.reservedSmem.offset0,0x4
	.type		malloc,@function
